//
// Generated by NVIDIA NVVM Compiler
//
// Compiler Build ID: CL-36424714
// Cuda compilation tools, release 13.0, V13.0.88
// Based on NVVM 20.0.0
//

.version 9.0
.target sm_100
.address_size 64

	// .globl	_Z6renderfffffP4Vec3IfE
.const .align 4 .b8 d_sphere[312];

.visible .entry _Z6renderfffffP4Vec3IfE(
	.param .f32 _Z6renderfffffP4Vec3IfE_param_0,
	.param .f32 _Z6renderfffffP4Vec3IfE_param_1,
	.param .f32 _Z6renderfffffP4Vec3IfE_param_2,
	.param .f32 _Z6renderfffffP4Vec3IfE_param_3,
	.param .f32 _Z6renderfffffP4Vec3IfE_param_4,
	.param .u64 .ptr .align 1 _Z6renderfffffP4Vec3IfE_param_5
)
{
	.reg .pred 	%p<51>;
	.reg .b32 	%r<42>;
	.reg .b32 	%f<317>;
	.reg .b64 	%rd<15>;
	.reg .b64 	%fd<18>;

	ld.param.f32 	%f124, [_Z6renderfffffP4Vec3IfE_param_1];
	ld.param.f32 	%f125, [_Z6renderfffffP4Vec3IfE_param_2];
	ld.param.f32 	%f126, [_Z6renderfffffP4Vec3IfE_param_3];
	ld.param.f32 	%f127, [_Z6renderfffffP4Vec3IfE_param_4];
	ld.param.u64 	%rd5, [_Z6renderfffffP4Vec3IfE_param_5];
	cvta.to.global.u64 	%rd1, %rd5;
	mov.u32 	%r12, %tid.x;
	mov.u32 	%r13, %ctaid.x;
	mov.u32 	%r14, %ntid.x;
	mad.lo.s32 	%r15, %r13, %r14, %r12;
	mov.u32 	%r16, %tid.y;
	mov.u32 	%r17, %ctaid.y;
	mov.u32 	%r18, %ntid.y;
	mad.lo.s32 	%r19, %r17, %r18, %r16;
	shl.b32 	%r20, %r19, 9;
	add.s32 	%r1, %r20, %r15;
	cvt.rn.f64.s32 	%fd1, %r15;
	add.f64 	%fd2, %fd1, 0d3FE0000000000000;
	cvt.f64.f32 	%fd3, %f126;
	mul.f64 	%fd4, %fd2, %fd3;
	fma.rn.f64 	%fd5, %fd4, 0d4000000000000000, 0dBFF0000000000000;
	cvt.f64.f32 	%fd6, %f124;
	mul.f64 	%fd7, %fd5, %fd6;
	cvt.f64.f32 	%fd8, %f125;
	mul.f64 	%fd9, %fd7, %fd8;
	cvt.rn.f32.f64 	%f297, %fd9;
	cvt.rn.f64.u32 	%fd10, %r19;
	add.f64 	%fd11, %fd10, 0d3FE0000000000000;
	cvt.f64.f32 	%fd12, %f127;
	mul.f64 	%fd13, %fd11, %fd12;
	fma.rn.f64 	%fd14, %fd11, %fd12, %fd13;
	mov.f64 	%fd15, 0d3FF0000000000000;
	sub.f64 	%fd16, %fd15, %fd14;
	mul.f64 	%fd17, %fd16, %fd6;
	cvt.rn.f32.f64 	%f296, %fd17;
	mul.f32 	%f128, %f296, %f296;
	fma.rn.f32 	%f129, %f297, %f297, %f128;
	add.f32 	%f3, %f129, 0f3F800000;
	setp.leu.f32 	%p1, %f3, 0f00000000;
	mov.f32 	%f295, 0fBF800000;
	@%p1 bra 	$L__BB0_2;
	sqrt.rn.f32 	%f130, %f3;
	rcp.rn.f32 	%f131, %f130;
	mul.f32 	%f297, %f131, %f297;
	mul.f32 	%f296, %f131, %f296;
	neg.f32 	%f295, %f131;
$L__BB0_2:
	ld.const.f32 	%f10, [d_sphere];
	ld.const.f32 	%f11, [d_sphere+4];
	ld.const.f32 	%f12, [d_sphere+8];
	mul.f32 	%f133, %f296, %f11;
	fma.rn.f32 	%f134, %f297, %f10, %f133;
	fma.rn.f32 	%f13, %f295, %f12, %f134;
	setp.lt.f32 	%p2, %f13, 0f00000000;
	mov.b32 	%r35, -1;
	mov.f32 	%f299, 0f7F800000;
	@%p2 bra 	$L__BB0_6;
	mul.f32 	%f136, %f11, %f11;
	fma.rn.f32 	%f137, %f10, %f10, %f136;
	fma.rn.f32 	%f138, %f12, %f12, %f137;
	mul.f32 	%f139, %f13, %f13;
	sub.f32 	%f14, %f138, %f139;
	ld.const.f32 	%f15, [d_sphere+16];
	setp.gt.f32 	%p3, %f14, %f15;
	@%p3 bra 	$L__BB0_6;
	sub.f32 	%f141, %f15, %f14;
	sqrt.rn.f32 	%f142, %f141;
	sub.f32 	%f143, %f13, %f142;
	add.f32 	%f144, %f13, %f142;
	setp.lt.f32 	%p4, %f143, 0f00000000;
	selp.f32 	%f16, %f144, %f143, %p4;
	setp.equ.f32 	%p5, %f16, 0f7F800000;
	@%p5 bra 	$L__BB0_6;
	mov.b32 	%r35, 0;
	mov.f32 	%f299, %f16;
$L__BB0_6:
	ld.const.f32 	%f18, [d_sphere+52];
	ld.const.f32 	%f19, [d_sphere+56];
	ld.const.f32 	%f20, [d_sphere+60];
	mul.f32 	%f145, %f296, %f19;
	fma.rn.f32 	%f146, %f297, %f18, %f145;
	fma.rn.f32 	%f21, %f295, %f20, %f146;
	setp.lt.f32 	%p6, %f21, 0f00000000;
	@%p6 bra 	$L__BB0_10;
	mul.f32 	%f147, %f19, %f19;
	fma.rn.f32 	%f148, %f18, %f18, %f147;
	fma.rn.f32 	%f149, %f20, %f20, %f148;
	mul.f32 	%f150, %f21, %f21;
	sub.f32 	%f22, %f149, %f150;
	ld.const.f32 	%f23, [d_sphere+68];
	setp.gt.f32 	%p7, %f22, %f23;
	@%p7 bra 	$L__BB0_10;
	sub.f32 	%f151, %f23, %f22;
	sqrt.rn.f32 	%f152, %f151;
	sub.f32 	%f153, %f21, %f152;
	add.f32 	%f154, %f21, %f152;
	setp.lt.f32 	%p8, %f153, 0f00000000;
	selp.f32 	%f24, %f154, %f153, %p8;
	setp.geu.f32 	%p9, %f24, %f299;
	@%p9 bra 	$L__BB0_10;
	mov.b32 	%r35, 1;
	mov.f32 	%f299, %f24;
$L__BB0_10:
	ld.const.f32 	%f26, [d_sphere+104];
	ld.const.f32 	%f27, [d_sphere+108];
	ld.const.f32 	%f28, [d_sphere+112];
	mul.f32 	%f155, %f296, %f27;
	fma.rn.f32 	%f156, %f297, %f26, %f155;
	fma.rn.f32 	%f29, %f295, %f28, %f156;
	setp.lt.f32 	%p10, %f29, 0f00000000;
	@%p10 bra 	$L__BB0_14;
	mul.f32 	%f157, %f27, %f27;
	fma.rn.f32 	%f158, %f26, %f26, %f157;
	fma.rn.f32 	%f159, %f28, %f28, %f158;
	mul.f32 	%f160, %f29, %f29;
	sub.f32 	%f30, %f159, %f160;
	ld.const.f32 	%f31, [d_sphere+120];
	setp.gt.f32 	%p11, %f30, %f31;
	@%p11 bra 	$L__BB0_14;
	sub.f32 	%f161, %f31, %f30;
	sqrt.rn.f32 	%f162, %f161;
	sub.f32 	%f163, %f29, %f162;
	add.f32 	%f164, %f29, %f162;
	setp.lt.f32 	%p12, %f163, 0f00000000;
	selp.f32 	%f32, %f164, %f163, %p12;
	setp.geu.f32 	%p13, %f32, %f299;
	@%p13 bra 	$L__BB0_14;
	mov.b32 	%r35, 2;
	mov.f32 	%f299, %f32;
$L__BB0_14:
	ld.const.f32 	%f34, [d_sphere+156];
	ld.const.f32 	%f35, [d_sphere+160];
	ld.const.f32 	%f36, [d_sphere+164];
	mul.f32 	%f165, %f296, %f35;
	fma.rn.f32 	%f166, %f297, %f34, %f165;
	fma.rn.f32 	%f37, %f295, %f36, %f166;
	setp.lt.f32 	%p14, %f37, 0f00000000;
	@%p14 bra 	$L__BB0_18;
	mul.f32 	%f167, %f35, %f35;
	fma.rn.f32 	%f168, %f34, %f34, %f167;
	fma.rn.f32 	%f169, %f36, %f36, %f168;
	mul.f32 	%f170, %f37, %f37;
	sub.f32 	%f38, %f169, %f170;
	ld.const.f32 	%f39, [d_sphere+172];
	setp.gt.f32 	%p15, %f38, %f39;
	@%p15 bra 	$L__BB0_18;
	sub.f32 	%f171, %f39, %f38;
	sqrt.rn.f32 	%f172, %f171;
	sub.f32 	%f173, %f37, %f172;
	add.f32 	%f174, %f37, %f172;
	setp.lt.f32 	%p16, %f173, 0f00000000;
	selp.f32 	%f40, %f174, %f173, %p16;
	setp.geu.f32 	%p17, %f40, %f299;
	@%p17 bra 	$L__BB0_18;
	mov.b32 	%r35, 3;
	mov.f32 	%f299, %f40;
$L__BB0_18:
	ld.const.f32 	%f42, [d_sphere+208];
	ld.const.f32 	%f43, [d_sphere+212];
	ld.const.f32 	%f44, [d_sphere+216];
	mul.f32 	%f175, %f296, %f43;
	fma.rn.f32 	%f176, %f297, %f42, %f175;
	fma.rn.f32 	%f45, %f295, %f44, %f176;
	setp.lt.f32 	%p18, %f45, 0f00000000;
	@%p18 bra 	$L__BB0_22;
	mul.f32 	%f177, %f43, %f43;
	fma.rn.f32 	%f178, %f42, %f42, %f177;
	fma.rn.f32 	%f179, %f44, %f44, %f178;
	mul.f32 	%f180, %f45, %f45;
	sub.f32 	%f46, %f179, %f180;
	ld.const.f32 	%f47, [d_sphere+224];
	setp.gt.f32 	%p19, %f46, %f47;
	@%p19 bra 	$L__BB0_22;
	sub.f32 	%f181, %f47, %f46;
	sqrt.rn.f32 	%f182, %f181;
	sub.f32 	%f183, %f45, %f182;
	add.f32 	%f184, %f45, %f182;
	setp.lt.f32 	%p20, %f183, 0f00000000;
	selp.f32 	%f48, %f184, %f183, %p20;
	setp.geu.f32 	%p21, %f48, %f299;
	@%p21 bra 	$L__BB0_22;
	mov.b32 	%r35, 4;
	mov.f32 	%f299, %f48;
$L__BB0_22:
	ld.const.f32 	%f50, [d_sphere+260];
	ld.const.f32 	%f51, [d_sphere+264];
	ld.const.f32 	%f52, [d_sphere+268];
	mul.f32 	%f185, %f296, %f51;
	fma.rn.f32 	%f186, %f297, %f50, %f185;
	fma.rn.f32 	%f53, %f295, %f52, %f186;
	setp.lt.f32 	%p22, %f53, 0f00000000;
	@%p22 bra 	$L__BB0_26;
	mul.f32 	%f187, %f51, %f51;
	fma.rn.f32 	%f188, %f50, %f50, %f187;
	fma.rn.f32 	%f189, %f52, %f52, %f188;
	mul.f32 	%f190, %f53, %f53;
	sub.f32 	%f54, %f189, %f190;
	ld.const.f32 	%f55, [d_sphere+276];
	setp.gt.f32 	%p23, %f54, %f55;
	@%p23 bra 	$L__BB0_26;
	sub.f32 	%f191, %f55, %f54;
	sqrt.rn.f32 	%f192, %f191;
	sub.f32 	%f193, %f53, %f192;
	add.f32 	%f194, %f53, %f192;
	setp.lt.f32 	%p24, %f193, 0f00000000;
	selp.f32 	%f56, %f194, %f193, %p24;
	setp.geu.f32 	%p25, %f56, %f299;
	@%p25 bra 	$L__BB0_26;
	mov.b32 	%r35, 5;
	mov.f32 	%f299, %f56;
$L__BB0_26:
	setp.gt.s32 	%p26, %r35, -1;
	@%p26 bra 	$L__BB0_28;
	mul.wide.s32 	%rd12, %r1, 12;
	add.s64 	%rd13, %rd1, %rd12;
	mov.b32 	%r32, 1065353216;
	st.global.u32 	[%rd13], %r32;
	mov.b32 	%r33, 1056964608;
	st.global.u32 	[%rd13+4], %r33;
	st.global.u32 	[%rd13+8], %r33;
	bra.uni 	$L__BB0_56;
$L__BB0_28:
	fma.rn.f32 	%f58, %f297, %f299, 0f00000000;
	fma.rn.f32 	%f59, %f296, %f299, 0f00000000;
	fma.rn.f32 	%f60, %f295, %f299, 0f00000000;
	mul.wide.u32 	%rd6, %r35, 52;
	mov.u64 	%rd7, d_sphere;
	add.s64 	%rd2, %rd7, %rd6;
	ld.const.f32 	%f195, [%rd2];
	ld.const.f32 	%f196, [%rd2+4];
	ld.const.f32 	%f197, [%rd2+8];
	sub.f32 	%f304, %f58, %f195;
	sub.f32 	%f305, %f59, %f196;
	sub.f32 	%f306, %f60, %f197;
	mul.f32 	%f198, %f305, %f305;
	fma.rn.f32 	%f199, %f304, %f304, %f198;
	fma.rn.f32 	%f64, %f306, %f306, %f199;
	setp.leu.f32 	%p27, %f64, 0f00000000;
	@%p27 bra 	$L__BB0_30;
	sqrt.rn.f32 	%f200, %f64;
	rcp.rn.f32 	%f201, %f200;
	mul.f32 	%f304, %f304, %f201;
	mul.f32 	%f305, %f305, %f201;
	mul.f32 	%f306, %f306, %f201;
$L__BB0_30:
	mul.f32 	%f203, %f296, %f305;
	fma.rn.f32 	%f204, %f297, %f304, %f203;
	fma.rn.f32 	%f205, %f295, %f306, %f204;
	setp.gt.f32 	%p28, %f205, 0f00000000;
	neg.f32 	%f206, %f304;
	neg.f32 	%f207, %f305;
	neg.f32 	%f208, %f306;
	selp.f32 	%f71, %f206, %f304, %p28;
	selp.f32 	%f72, %f207, %f305, %p28;
	selp.f32 	%f73, %f208, %f306, %p28;
	fma.rn.f32 	%f209, %f71, 0f38D1B717, %f58;
	fma.rn.f32 	%f210, %f72, 0f38D1B717, %f59;
	fma.rn.f32 	%f211, %f73, 0f38D1B717, %f60;
	sub.f32 	%f74, %f10, %f209;
	sub.f32 	%f75, %f11, %f210;
	sub.f32 	%f76, %f12, %f211;
	ld.const.f32 	%f77, [d_sphere+16];
	sub.f32 	%f78, %f18, %f209;
	sub.f32 	%f79, %f19, %f210;
	sub.f32 	%f80, %f20, %f211;
	sub.f32 	%f81, %f26, %f209;
	sub.f32 	%f82, %f27, %f210;
	sub.f32 	%f83, %f28, %f211;
	ld.const.f32 	%f84, [d_sphere+120];
	sub.f32 	%f85, %f34, %f209;
	sub.f32 	%f86, %f35, %f210;
	sub.f32 	%f87, %f36, %f211;
	ld.const.f32 	%f88, [d_sphere+172];
	sub.f32 	%f89, %f42, %f209;
	sub.f32 	%f90, %f43, %f210;
	sub.f32 	%f91, %f44, %f211;
	ld.const.f32 	%f212, [d_sphere+260];
	sub.f32 	%f92, %f212, %f209;
	ld.const.f32 	%f213, [d_sphere+264];
	sub.f32 	%f93, %f213, %f210;
	ld.const.f32 	%f214, [d_sphere+268];
	sub.f32 	%f94, %f214, %f211;
	add.s64 	%rd14, %rd7, 40;
	mov.f32 	%f316, 0f00000000;
	mov.b32 	%r41, -3;
	mov.b32 	%r40, 312;
	ld.const.f32 	%f95, [d_sphere+276];
	mov.f32 	%f315, %f316;
	mov.f32 	%f314, %f316;
$L__BB0_31:
	ld.const.f32 	%f99, [%rd14+-8];
	setp.leu.f32 	%p29, %f99, 0f00000000;
	@%p29 bra 	$L__BB0_54;
	ld.const.f32 	%f215, [%rd14+-40];
	ld.const.f32 	%f216, [%rd14+-36];
	ld.const.f32 	%f217, [%rd14+-32];
	sub.f32 	%f312, %f215, %f58;
	sub.f32 	%f311, %f216, %f59;
	sub.f32 	%f310, %f217, %f60;
	mul.f32 	%f218, %f311, %f311;
	fma.rn.f32 	%f219, %f312, %f312, %f218;
	fma.rn.f32 	%f103, %f310, %f310, %f219;
	setp.leu.f32 	%p30, %f103, 0f00000000;
	@%p30 bra 	$L__BB0_34;
	sqrt.rn.f32 	%f220, %f103;
	rcp.rn.f32 	%f221, %f220;
	mul.f32 	%f312, %f312, %f221;
	mul.f32 	%f311, %f311, %f221;
	mul.f32 	%f310, %f310, %f221;
$L__BB0_34:
	setp.eq.s32 	%p31, %r41, -3;
	@%p31 bra 	$L__BB0_38;
	mul.f32 	%f222, %f311, %f75;
	fma.rn.f32 	%f223, %f312, %f74, %f222;
	fma.rn.f32 	%f110, %f310, %f76, %f223;
	setp.lt.f32 	%p32, %f110, 0f00000000;
	@%p32 bra 	$L__BB0_37;
	mul.f32 	%f225, %f110, %f110;
	mul.f32 	%f226, %f75, %f75;
	fma.rn.f32 	%f227, %f74, %f74, %f226;
	fma.rn.f32 	%f228, %f76, %f76, %f227;
	sub.f32 	%f229, %f228, %f225;
	setp.leu.f32 	%p33, %f229, %f77;
	mov.f32 	%f313, 0f3F333333;
	@%p33 bra 	$L__BB0_53;
$L__BB0_37:
	setp.eq.s32 	%p34, %r41, -2;
	@%p34 bra 	$L__BB0_41;
$L__BB0_38:
	mul.f32 	%f230, %f311, %f79;
	fma.rn.f32 	%f231, %f312, %f78, %f230;
	fma.rn.f32 	%f111, %f310, %f80, %f231;
	setp.lt.f32 	%p35, %f111, 0f00000000;
	@%p35 bra 	$L__BB0_40;
	mul.f32 	%f233, %f111, %f111;
	mul.f32 	%f234, %f79, %f79;
	fma.rn.f32 	%f235, %f78, %f78, %f234;
	fma.rn.f32 	%f236, %f80, %f80, %f235;
	sub.f32 	%f237, %f236, %f233;
	ld.const.f32 	%f238, [d_sphere+68];
	setp.leu.f32 	%p36, %f237, %f238;
	mov.f32 	%f313, 0f3F333333;
	@%p36 bra 	$L__BB0_53;
$L__BB0_40:
	setp.eq.s32 	%p37, %r41, -1;
	@%p37 bra 	$L__BB0_44;
$L__BB0_41:
	mul.f32 	%f239, %f311, %f82;
	fma.rn.f32 	%f240, %f312, %f81, %f239;
	fma.rn.f32 	%f112, %f310, %f83, %f240;
	setp.lt.f32 	%p38, %f112, 0f00000000;
	@%p38 bra 	$L__BB0_43;
	mul.f32 	%f242, %f112, %f112;
	mul.f32 	%f243, %f82, %f82;
	fma.rn.f32 	%f244, %f81, %f81, %f243;
	fma.rn.f32 	%f245, %f83, %f83, %f244;
	sub.f32 	%f246, %f245, %f242;
	setp.leu.f32 	%p39, %f246, %f84;
	mov.f32 	%f313, 0f3F333333;
	@%p39 bra 	$L__BB0_53;
$L__BB0_43:
	setp.eq.s32 	%p40, %r41, 0;
	@%p40 bra 	$L__BB0_47;
$L__BB0_44:
	mul.f32 	%f247, %f311, %f86;
	fma.rn.f32 	%f248, %f312, %f85, %f247;
	fma.rn.f32 	%f113, %f310, %f87, %f248;
	setp.lt.f32 	%p41, %f113, 0f00000000;
	@%p41 bra 	$L__BB0_46;
	mul.f32 	%f250, %f113, %f113;
	mul.f32 	%f251, %f86, %f86;
	fma.rn.f32 	%f252, %f85, %f85, %f251;
	fma.rn.f32 	%f253, %f87, %f87, %f252;
	sub.f32 	%f254, %f253, %f250;
	setp.leu.f32 	%p42, %f254, %f88;
	mov.f32 	%f313, 0f3F333333;
	@%p42 bra 	$L__BB0_53;
$L__BB0_46:
	setp.eq.s32 	%p43, %r41, 1;
	@%p43 bra 	$L__BB0_50;
$L__BB0_47:
	mul.f32 	%f255, %f311, %f90;
	fma.rn.f32 	%f256, %f312, %f89, %f255;
	fma.rn.f32 	%f114, %f310, %f91, %f256;
	setp.lt.f32 	%p44, %f114, 0f00000000;
	@%p44 bra 	$L__BB0_49;
	mul.f32 	%f258, %f114, %f114;
	mul.f32 	%f259, %f90, %f90;
	fma.rn.f32 	%f260, %f89, %f89, %f259;
	fma.rn.f32 	%f261, %f91, %f91, %f260;
	sub.f32 	%f262, %f261, %f258;
	ld.const.f32 	%f263, [d_sphere+224];
	setp.leu.f32 	%p45, %f262, %f263;
	mov.f32 	%f313, 0f3F333333;
	@%p45 bra 	$L__BB0_53;
$L__BB0_49:
	setp.eq.s32 	%p46, %r40, 52;
	@%p46 bra 	$L__BB0_52;
$L__BB0_50:
	mul.f32 	%f264, %f311, %f93;
	fma.rn.f32 	%f265, %f312, %f92, %f264;
	fma.rn.f32 	%f115, %f310, %f94, %f265;
	setp.lt.f32 	%p47, %f115, 0f00000000;
	@%p47 bra 	$L__BB0_52;
	mul.f32 	%f267, %f115, %f115;
	mul.f32 	%f268, %f93, %f93;
	fma.rn.f32 	%f269, %f92, %f92, %f268;
	fma.rn.f32 	%f270, %f94, %f94, %f269;
	sub.f32 	%f271, %f270, %f267;
	setp.leu.f32 	%p48, %f271, %f95;
	mov.f32 	%f313, 0f3F333333;
	@%p48 bra 	$L__BB0_53;
$L__BB0_52:
	mov.f32 	%f313, 0f3F800000;
$L__BB0_53:
	mul.f32 	%f273, %f71, %f312;
	fma.rn.f32 	%f274, %f72, %f311, %f273;
	fma.rn.f32 	%f275, %f73, %f310, %f274;
	setp.lt.f32 	%p49, %f275, 0f00000000;
	selp.f32 	%f276, 0f00000000, %f275, %p49;
	ld.const.f32 	%f277, [%rd2+20];
	ld.const.f32 	%f278, [%rd2+24];
	ld.const.f32 	%f279, [%rd2+28];
	mul.f32 	%f280, %f313, %f277;
	mul.f32 	%f281, %f313, %f278;
	mul.f32 	%f282, %f313, %f279;
	mul.f32 	%f283, %f276, %f280;
	mul.f32 	%f284, %f276, %f281;
	mul.f32 	%f285, %f276, %f282;
	ld.const.f32 	%f286, [%rd14+-4];
	ld.const.f32 	%f287, [%rd14];
	fma.rn.f32 	%f314, %f283, %f99, %f314;
	fma.rn.f32 	%f315, %f284, %f286, %f315;
	fma.rn.f32 	%f316, %f285, %f287, %f316;
$L__BB0_54:
	add.s32 	%r41, %r41, 1;
	add.s32 	%r40, %r40, -52;
	add.s64 	%rd14, %rd14, 52;
	setp.ne.s32 	%p50, %r40, 0;
	@%p50 bra 	$L__BB0_31;
	ld.const.f32 	%f288, [%rd2+32];
	ld.const.f32 	%f289, [%rd2+36];
	ld.const.f32 	%f290, [%rd2+40];
	add.f32 	%f291, %f314, %f288;
	add.f32 	%f292, %f315, %f289;
	add.f32 	%f293, %f316, %f290;
	mul.wide.s32 	%rd10, %r1, 12;
	add.s64 	%rd11, %rd1, %rd10;
	st.global.f32 	[%rd11], %f291;
	st.global.f32 	[%rd11+4], %f292;
	st.global.f32 	[%rd11+8], %f293;
$L__BB0_56:
	ret;

}


// ===== COMPILED SASS (sm_100) =====

	.target	sm_100

	.elftype	@"ET_EXEC"


//--------------------- .note.nv.tkinfo           --------------------------
	.section	.note.nv.tkinfo,"",@"SHT_NOTE"
	.sectionflags	@"SHF_NOTE_NV_TKINFO"
	.tkinfo
        /*0018*/ 	.word	0x00000002
        /*0030*/ 	.string	""
        /*0030*/ 	.string	"ptxas"
        /*0030*/ 	.string	"Cuda compilation tools, release 13.0, V13.0.88"
        /*0030*/ 	.string	"Build cuda_13.0.r13.0/compiler.36424714_0"
        /*0030*/ 	.string	"-arch sm_100 -m 64 "



//--------------------- .note.nv.cuinfo           --------------------------
	.section	.note.nv.cuinfo,"",@"SHT_NOTE"
	.sectionflags	@"SHF_NOTE_NV_CUINFO"
        /*0018*/ 	.short	0x0002
        /*001a*/ 	.short	0x0064
        /*001c*/ 	.short	0x0082
	.zero		2


//--------------------- .nv.info                  --------------------------
	.section	.nv.info,"",@"SHT_CUDA_INFO"
	.align	4


	//----- nvinfo : EIATTR_REGCOUNT
	.align		4
        /*0000*/ 	.byte	0x04, 0x2f
        /*0002*/ 	.short	(.L_2 - .L_1)
	.align		4
.L_1:
        /*0004*/ 	.word	index@(_Z6renderfffffP4Vec3IfE)
        /*0008*/ 	.word	0x0000002f


	//----- nvinfo : EIATTR_FRAME_SIZE
	.align		4
.L_2:
        /*000c*/ 	.byte	0x04, 0x11
        /*000e*/ 	.short	(.L_4 - .L_3)
	.align		4
.L_3:
        /*0010*/ 	.word	index@($__internal_1_$__cuda_sm20_sqrt_rn_f32_slowpath)
        /*0014*/ 	.word	0x00000000


	//----- nvinfo : EIATTR_FRAME_SIZE
	.align		4
.L_4:
        /*0018*/ 	.byte	0x04, 0x11
        /*001a*/ 	.short	(.L_6 - .L_5)
	.align		4
.L_5:
        /*001c*/ 	.word	index@($__internal_0_$__cuda_sm20_rcp_rn_f32_slowpath)
        /*0020*/ 	.word	0x00000000


	//----- nvinfo : EIATTR_FRAME_SIZE
	.align		4
.L_6:
        /*0024*/ 	.byte	0x04, 0x11
        /*0026*/ 	.short	(.L_8 - .L_7)
	.align		4
.L_7:
        /*0028*/ 	.word	index@(_Z6renderfffffP4Vec3IfE)
        /*002c*/ 	.word	0x00000000


	//----- nvinfo : EIATTR_MIN_STACK_SIZE
	.align		4
.L_8:
        /*0030*/ 	.byte	0x04, 0x12
        /*0032*/ 	.short	(.L_10 - .L_9)
	.align		4
.L_9:
        /*0034*/ 	.word	index@(_Z6renderfffffP4Vec3IfE)
        /*0038*/ 	.word	0x00000000
.L_10:


//--------------------- .nv.compat                --------------------------
	.section	.nv.compat,"",@"SHT_CUDA_COMPAT_INFO"
	.align	4
        /*0000*/ 	.byte	0x02, 0x09, 0x00, 0x00, 0x02, 0x02, 0x01, 0x00, 0x02, 0x05, 0x05, 0x00, 0x03, 0x07, 0x01, 0x01
        /*0010*/ 	.byte	0x02, 0x03, 0x00, 0x00, 0x02, 0x06, 0x01, 0x00, 0x04, 0x0b, 0x08, 0x00, 0x01, 0x00, 0x00, 0x00
        /*0020*/ 	.byte	0x00, 0x00, 0x00, 0x00


//--------------------- .nv.info._Z6renderfffffP4Vec3IfE --------------------------
	.section	.nv.info._Z6renderfffffP4Vec3IfE,"",@"SHT_CUDA_INFO"
	.sectionflags	@""
	.align	4


	//----- nvinfo : EIATTR_CUDA_API_VERSION
	.align		4
        /*0000*/ 	.byte	0x04, 0x37
        /*0002*/ 	.short	(.L_12 - .L_11)
.L_11:
        /*0004*/ 	.word	0x00000082


	//----- nvinfo : EIATTR_KPARAM_INFO
	.align		4
.L_12:
        /*0008*/ 	.byte	0x04, 0x17
        /*000a*/ 	.short	(.L_14 - .L_13)
.L_13:
        /*000c*/ 	.word	0x00000000
        /*0010*/ 	.short	0x0005
        /*0012*/ 	.short	0x0018
        /*0014*/ 	.byte	0x00, 0xf5, 0x21, 0x00


	//----- nvinfo : EIATTR_KPARAM_INFO
	.align		4
.L_14:
        /*0018*/ 	.byte	0x04, 0x17
        /*001a*/ 	.short	(.L_16 - .L_15)
.L_15:
        /*001c*/ 	.word	0x00000000
        /*0020*/ 	.short	0x0004
        /*0022*/ 	.short	0x0010
        /*0024*/ 	.byte	0x00, 0xf0, 0x11, 0x00


	//----- nvinfo : EIATTR_KPARAM_INFO
	.align		4
.L_16:
        /*0028*/ 	.byte	0x04, 0x17
        /*002a*/ 	.short	(.L_18 - .L_17)
.L_17:
        /*002c*/ 	.word	0x00000000
        /*0030*/ 	.short	0x0003
        /*0032*/ 	.short	0x000c
        /*0034*/ 	.byte	0x00, 0xf0, 0x11, 0x00


	//----- nvinfo : EIATTR_KPARAM_INFO
	.align		4
.L_18:
        /*0038*/ 	.byte	0x04, 0x17
        /*003a*/ 	.short	(.L_20 - .L_19)
.L_19:
        /*003c*/ 	.word	0x00000000
        /*0040*/ 	.short	0x0002
        /*0042*/ 	.short	0x0008
        /*0044*/ 	.byte	0x00, 0xf0, 0x11, 0x00


	//----- nvinfo : EIATTR_KPARAM_INFO
	.align		4
.L_20:
        /*0048*/ 	.byte	0x04, 0x17
        /*004a*/ 	.short	(.L_22 - .L_21)
.L_21:
        /*004c*/ 	.word	0x00000000
        /*0050*/ 	.short	0x0001
        /*0052*/ 	.short	0x0004
        /*0054*/ 	.byte	0x00, 0xf0, 0x11, 0x00


	//----- nvinfo : EIATTR_KPARAM_INFO
	.align		4
.L_22:
        /*0058*/ 	.byte	0x04, 0x17
        /*005a*/ 	.short	(.L_24 - .L_23)
.L_23:
        /*005c*/ 	.word	0x00000000
        /*0060*/ 	.short	0x0000
        /*0062*/ 	.short	0x0000
        /*0064*/ 	.byte	0x00, 0xf0, 0x11, 0x00


	//----- nvinfo : EIATTR_SPARSE_MMA_MASK
	.align		4
.L_24:
        /*0068*/ 	.byte	0x03, 0x50
        /*006a*/ 	.short	0x0000


	//----- nvinfo : EIATTR_MAXREG_COUNT
	.align		4
        /*006c*/ 	.byte	0x03, 0x1b
        /*006e*/ 	.short	0x00ff


	//----- nvinfo : EIATTR_MERCURY_ISA_VERSION
	.align		4
        /*0070*/ 	.byte	0x03, 0x5f
        /*0072*/ 	.short	0x0101


	//----- nvinfo : EIATTR_VRC_CTA_INIT_COUNT
	.align		4
        /*0074*/ 	.byte	0x02, 0x4a
	.zero		1
	.zero		1


	//----- nvinfo : EIATTR_EXIT_INSTR_OFFSETS
	.align		4
        /*0078*/ 	.byte	0x04, 0x1c
        /*007a*/ 	.short	(.L_26 - .L_25)


	//   ....[0]....
.L_25:
        /*007c*/ 	.word	0x00001300


	//   ....[1]....
        /*0080*/ 	.word	0x000024d0


	//----- nvinfo : EIATTR_CRS_STACK_SIZE
	.align		4
.L_26:
        /*0084*/ 	.byte	0x04, 0x1e
        /*0086*/ 	.short	(.L_28 - .L_27)
.L_27:
        /*0088*/ 	.word	0x00000000


	//----- nvinfo : EIATTR_CBANK_PARAM_SIZE
	.align		4
.L_28:
        /*008c*/ 	.byte	0x03, 0x19
        /*008e*/ 	.short	0x0020


	//----- nvinfo : EIATTR_PARAM_CBANK
	.align		4
        /*0090*/ 	.byte	0x04, 0x0a
        /*0092*/ 	.short	(.L_30 - .L_29)
	.align		4
.L_29:
        /*0094*/ 	.word	index@(.nv.constant0._Z6renderfffffP4Vec3IfE)
        /*0098*/ 	.short	0x0380
        /*009a*/ 	.short	0x0020


	//----- nvinfo : EIATTR_SW_WAR
	.align		4
.L_30:
        /*009c*/ 	.byte	0x04, 0x36
        /*009e*/ 	.short	(.L_32 - .L_31)
.L_31:
        /*00a0*/ 	.word	0x00000008
.L_32:


//--------------------- .nv.callgraph             --------------------------
	.section	.nv.callgraph,"",@"SHT_CUDA_CALLGRAPH"
	.align	4
	.sectionentsize	8
	.align		4
        /*0000*/ 	.word	0x00000000
	.align		4
        /*0004*/ 	.word	0xffffffff
	.align		4
        /*0008*/ 	.word	0x00000000
	.align		4
        /*000c*/ 	.word	0xfffffffe
	.align		4
        /*0010*/ 	.word	0x00000000
	.align		4
        /*0014*/ 	.word	0xfffffffd
	.align		4
        /*0018*/ 	.word	0x00000000
	.align		4
        /*001c*/ 	.word	0xfffffffc


//--------------------- .nv.constant3             --------------------------
	.section	.nv.constant3,"a",@progbits
	.align	4
.nv.constant3:
	.type		d_sphere,@object
	.size		d_sphere,(.L_0 - d_sphere)
d_sphere:
	.zero		312
.L_0:


//--------------------- .text._Z6renderfffffP4Vec3IfE --------------------------
	.section	.text._Z6renderfffffP4Vec3IfE,"ax",@progbits
	.align	128
        .global         _Z6renderfffffP4Vec3IfE
        .type           _Z6renderfffffP4Vec3IfE,@function
        .size           _Z6renderfffffP4Vec3IfE,(.L_x_81 - _Z6renderfffffP4Vec3IfE)
        .other          _Z6renderfffffP4Vec3IfE,@"STO_CUDA_ENTRY STV_DEFAULT"
_Z6renderfffffP4Vec3IfE:
.text._Z6renderfffffP4Vec3IfE:
[----:B------:R-:W-:Y:S01]  /*0000*/  LDC R1, c[0x0][0x37c] ;  /* 0x0000df00ff017b82 */ /* 0x000fe20000000800 */
[----:B------:R-:W0:Y:S07]  /*0010*/  S2R R15, SR_TID.Y ;  /* 0x00000000000f7919 */ /* 0x000e2e0000002200 */
[----:B------:R-:W1:Y:S01]  /*0020*/  LDC R3, c[0x0][0x360] ;  /* 0x0000d800ff037b82 */ /* 0x000e620000000800 */
[----:B------:R-:W2:Y:S01]  /*0030*/  LDCU UR6, c[0x0][0x390] ;  /* 0x00007200ff0677ac */ /* 0x000ea20008000800 */
[----:B------:R-:W-:Y:S01]  /*0040*/  BSSY.RECONVERGENT B0, `(.L_x_0) ;  /* 0x0000042000007945 */ /* 0x000fe20003800200 */
[----:B------:R-:W1:Y:S05]  /*0050*/  S2R R0, SR_TID.X ;  /* 0x0000000000007919 */ /* 0x000e6a0000002100 */
[----:B------:R-:W0:Y:S08]  /*0060*/  S2UR UR5, SR_CTAID.Y ;  /* 0x00000000000579c3 */ /* 0x000e300000002600 */
[----:B------:R-:W0:Y:S01]  /*0070*/  LDC R2, c[0x0][0x364] ;  /* 0x0000d900ff027b82 */ /* 0x000e220000000800 */
[----:B--2---:R-:W-:Y:S01]  /*0080*/  F2F.F64.F32 R8, UR6 ;  /* 0x0000000600087d10 */ /* 0x004fe20008201800 */
[----:B------:R-:W2:Y:S06]  /*0090*/  LDCU.64 UR6, c[0x0][0x388] ;  /* 0x00007100ff0677ac */ /* 0x000eac0008000a00 */
[----:B------:R-:W1:Y:S01]  /*00a0*/  S2UR UR4, SR_CTAID.X ;  /* 0x00000000000479c3 */ /* 0x000e620000002500 */
[----:B--2---:R-:W-:Y:S01]  /*00b0*/  F2F.F64.F32 R4, UR7 ;  /* 0x0000000700047d10 */ /* 0x004fe20008201800 */
[----:B0-----:R-:W-:-:S07]  /*00c0*/  IMAD R15, R2, UR5, R15 ;  /* 0x00000005020f7c24 */ /* 0x001fce000f8e020f */
[----:B------:R-:W0:Y:S01]  /*00d0*/  I2F.F64.U32 R6, R15 ;  /* 0x0000000f00067312 */ /* 0x000e220000201800 */
[----:B-1----:R-:W-:Y:S01]  /*00e0*/  IMAD R0, R3, UR4, R0 ;  /* 0x0000000403007c24 */ /* 0x002fe2000f8e0200 */
[----:B------:R-:W1:Y:S06]  /*00f0*/  LDCU UR4, c[0x0][0x384] ;  /* 0x00007080ff0477ac */ /* 0x000e6c0008000800 */
[----:B------:R-:W2:Y:S01]  /*0100*/  I2F.F64 R2, R0 ;  /* 0x0000000000027312 */ /* 0x000ea20000201c00 */
[----:B0-----:R-:W-:-:S08]  /*0110*/  DADD R6, R6, 0.5 ;  /* 0x3fe0000006067429 */ /* 0x001fd00000000000 */
[----:B------:R-:W-:Y:S02]  /*0120*/  DMUL R10, R6, R8 ;  /* 0x00000008060a7228 */ /* 0x000fe40000000000 */
[----:B--2---:R-:W-:-:S06]  /*0130*/  DADD R2, R2, 0.5 ;  /* 0x3fe0000002027429 */ /* 0x004fcc0000000000 */
[----:B------:R-:W-:Y:S01]  /*0140*/  DFMA R10, R6, R8, R10 ;  /* 0x00000008060a722b */ /* 0x000fe2000000000a */
[----:B------:R-:W-:Y:S01]  /*0150*/  HFMA2 R7, -RZ, RZ, 2, 0 ;  /* 0x40000000ff077431 */ /* 0x000fe200000001ff */
[----:B------:R-:W-:Y:S01]  /*0160*/  DMUL R2, R2, R4 ;  /* 0x0000000402027228 */ /* 0x000fe20000000000 */
[----:B------:R-:W-:Y:S01]  /*0170*/  MOV R6, 0x0 ;  /* 0x0000000000067802 */ /* 0x000fe20000000f00 */
[----:B-1----:R-:W0:Y:S01]  /*0180*/  F2F.F64.F32 R4, UR4 ;  /* 0x0000000400047d10 */ /* 0x002e220008201800 */
[----:B------:R-:W-:-:S03]  /*0190*/  LEA R8, R15, R0, 0x9 ;  /* 0x000000000f087211 */ /* 0x000fc600078e48ff */
[----:B------:R-:W-:Y:S02]  /*01a0*/  DADD R10, -R10, 1 ;  /* 0x3ff000000a0a7429 */ /* 0x000fe40000000100 */
[----:B------:R-:W-:Y:S02]  /*01b0*/  DFMA R2, R2, R6, -1 ;  /* 0xbff000000202742b */ /* 0x000fe40000000006 */
[----:B------:R-:W1:Y:S06]  /*01c0*/  F2F.F64.F32 R6, UR6 ;  /* 0x0000000600067d10 */ /* 0x000e6c0008201800 */
[----:B0-----:R-:W-:-:S02]  /*01d0*/  DMUL R2, R2, R4 ;  /* 0x0000000402027228 */ /* 0x001fc40000000000 */
[----:B------:R-:W-:-:S06]  /*01e0*/  DMUL R10, R4, R10 ;  /* 0x0000000a040a7228 */ /* 0x000fcc0000000000 */
[----:B-1----:R-:W-:Y:S01]  /*01f0*/  DMUL R6, R2, R6 ;  /* 0x0000000602067228 */ /* 0x002fe20000000000 */
[----:B------:R-:W0:Y:S08]  /*0200*/  F2F.F32.F64 R13, R10 ;  /* 0x0000000a000d7310 */ /* 0x000e300000301000 */
[----:B------:R-:W1:Y:S01]  /*0210*/  F2F.F32.F64 R3, R6 ;  /* 0x0000000600037310 */ /* 0x000e620000301000 */
[----:B0-----:R-:W-:-:S04]  /*0220*/  FMUL R2, R13, R13 ;  /* 0x0000000d0d027220 */ /* 0x001fc80000400000 */
[----:B-1----:R-:W-:Y:S01]  /*0230*/  FFMA R4, R3, R3, R2 ;  /* 0x0000000303047223 */ /* 0x002fe20000000002 */
[----:B------:R-:W-:-:S04]  /*0240*/  MOV R2, 0xbf800000 ;  /* 0xbf80000000027802 */ /* 0x000fc80000000f00 */
[----:B------:R-:W-:-:S13]  /*0250*/  FSETP.GT.AND P0, PT, R4, -1, PT ;  /* 0xbf8000000400780b */ /* 0x000fda0003f04000 */
[----:B------:R-:W-:Y:S05]  /*0260*/  @!P0 BRA `(.L_x_1) ;  /* 0x00000000007c8947 */ /* 0x000fea0003800000 */
[----:B------:R-:W-:Y:S01]  /*0270*/  FADD R0, R4, 1 ;  /* 0x3f80000004007421 */ /* 0x000fe20000000000 */
[----:B------:R-:W-:Y:S03]  /*0280*/  BSSY.RECONVERGENT B1, `(.L_x_2) ;  /* 0x000000c000017945 */ /* 0x000fe60003800200 */
[----:B------:R0:W1:Y:S01]  /*0290*/  MUFU.RSQ R5, R0 ;  /* 0x0000000000057308 */ /* 0x0000620000001400 */
[----:B------:R-:W-:-:S04]  /*02a0*/  IADD3 R2, PT, PT, R0, -0xd000000, RZ ;  /* 0xf300000000027810 */ /* 0x000fc80007ffe0ff */
[----:B------:R-:W-:-:S13]  /*02b0*/  ISETP.GT.U32.AND P0, PT, R2, 0x727fffff, PT ;  /* 0x727fffff0200780c */ /* 0x000fda0003f04070 */
[----:B01----:R-:W-:Y:S05]  /*02c0*/  @!P0 BRA `(.L_x_3) ;  /* 0x00000000000c8947 */ /* 0x003fea0003800000 */
[----:B------:R-:W-:-:S07]  /*02d0*/  MOV R6, 0x2f0 ;  /* 0x000002f000067802 */ /* 0x000fce0000000f00 */
[----:B------:R-:W-:Y:S05]  /*02e0*/  CALL.REL.NOINC `($__internal_1_$__cuda_sm20_sqrt_rn_f32_slowpath) ;  /* 0x0000002400547944 */ /* 0x000fea0003c00000 */
[----:B------:R-:W-:Y:S05]  /*02f0*/  BRA `(.L_x_4) ;  /* 0x0000000000107947 */ /* 0x000fea0003800000 */
.L_x_3:
[----:B------:R-:W-:Y:S01]  /*0300*/  FMUL.FTZ R7, R0, R5 ;  /* 0x0000000500077220 */ /* 0x000fe20000410000 */
[----:B------:R-:W-:-:S03]  /*0310*/  FMUL.FTZ R5, R5, 0.5 ;  /* 0x3f00000005057820 */ /* 0x000fc60000410000 */
[----:B------:R-:W-:-:S04]  /*0320*/  FFMA R0, -R7, R7, R0 ;  /* 0x0000000707007223 */ /* 0x000fc80000000100 */
[----:B------:R-:W-:-:S07]  /*0330*/  FFMA R0, R0, R5, R7 ;  /* 0x0000000500007223 */ /* 0x000fce0000000007 */
.L_x_4:
[----:B------:R-:W-:Y:S05]  /*0340*/  BSYNC.RECONVERGENT B1 ;  /* 0x0000000000017941 */ /* 0x000fea0003800200 */
.L_x_2:
[----:B------:R-:W-:Y:S01]  /*0350*/  IADD3 R2, PT, PT, R0, 0x1800000, RZ ;  /* 0x0180000000027810 */ /* 0x000fe20007ffe0ff */
[----:B------:R-:W-:Y:S03]  /*0360*/  BSSY.RECONVERGENT B1, `(.L_x_5) ;  /* 0x000000c000017945 */ /* 0x000fe60003800200 */
[----:B------:R-:W-:-:S04]  /*0370*/  LOP3.LUT R2, R2, 0x7f800000, RZ, 0xc0, !PT ;  /* 0x7f80000002027812 */ /* 0x000fc800078ec0ff */
[----:B------:R-:W-:-:S13]  /*0380*/  ISETP.GT.U32.AND P0, PT, R2, 0x1ffffff, PT ;  /* 0x01ffffff0200780c */ /* 0x000fda0003f04070 */
[----:B------:R-:W-:Y:S05]  /*0390*/  @P0 BRA `(.L_x_6) ;  /* 0x0000000000100947 */ /* 0x000fea0003800000 */
[----:B------:R-:W-:-:S07]  /*03a0*/  MOV R6, 0x3c0 ;  /* 0x000003c000067802 */ /* 0x000fce0000000f00 */
[----:B------:R-:W-:Y:S05]  /*03b0*/  CALL.REL.NOINC `($__internal_0_$__cuda_sm20_rcp_rn_f32_slowpath) ;  /* 0x0000002000487944 */ /* 0x000fea0003c00000 */
[----:B------:R-:W-:Y:S01]  /*03c0*/  MOV R2, R0 ;  /* 0x0000000000027202 */ /* 0x000fe20000000f00 */
[----:B------:R-:W-:Y:S06]  /*03d0*/  BRA `(.L_x_7) ;  /* 0x0000000000107947 */ /* 0x000fec0003800000 */
.L_x_6:
[----:B------:R-:W0:Y:S02]  /*03e0*/  MUFU.RCP R5, R0 ;  /* 0x0000000000057308 */ /* 0x000e240000001000 */
[----:B0-----:R-:W-:-:S04]  /*03f0*/  FFMA R2, R5, R0, -1 ;  /* 0xbf80000005027423 */ /* 0x001fc80000000000 */
[----:B------:R-:W-:-:S04]  /*0400*/  FADD.FTZ R2, -R2, -RZ ;  /* 0x800000ff02027221 */ /* 0x000fc80000010100 */
[----:B------:R-:W-:-:S07]  /*0410*/  FFMA R2, R5, R2, R5 ;  /* 0x0000000205027223 */ /* 0x000fce0000000005 */
.L_x_7:
[----:B------:R-:W-:Y:S05]  /*0420*/  BSYNC.RECONVERGENT B1 ;  /* 0x0000000000017941 */ /* 0x000fea0003800200 */
.L_x_5:
[-C--:B------:R-:W-:Y:S01]  /*0430*/  FMUL R3, R3, R2.reuse ;  /* 0x0000000203037220 */ /* 0x080fe20000400000 */
[----:B------:R-:W-:Y:S01]  /*0440*/  FMUL R13, R13, R2 ;  /* 0x000000020d0d7220 */ /* 0x000fe20000400000 */
[----:B------:R-:W-:-:S07]  /*0450*/  FADD R2, -R2, -RZ ;  /* 0x800000ff02027221 */ /* 0x000fce0000000100 */
.L_x_1:
[----:B------:R-:W-:Y:S05]  /*0460*/  BSYNC.RECONVERGENT B0 ;  /* 0x0000000000007941 */ /* 0x000fea0003800200 */
.L_x_0:
[----:B------:R-:W0:Y:S01]  /*0470*/  LDC.64 R6, c[0x3][RZ] ;  /* 0x00c00000ff067b82 */ /* 0x000e220000000a00 */
[----:B------:R-:W-:Y:S01]  /*0480*/  BSSY.RECONVERGENT B0, `(.L_x_8) ;  /* 0x0000025000007945 */ /* 0x000fe20003800200 */
[----:B------:R-:W-:Y:S02]  /*0490*/  MOV R9, 0xffffffff ;  /* 0xffffffff00097802 */ /* 0x000fe40000000f00 */
[----:B------:R-:W-:-:S04]  /*04a0*/  MOV R4, 0x7f800000 ;  /* 0x7f80000000047802 */ /* 0x000fc80000000f00 */
[----:B------:R-:W1:Y:S01]  /*04b0*/  LDC R10, c[0x3][0x8] ;  /* 0x00c00200ff0a7b82 */ /* 0x000e620000000800 */
[----:B0-----:R-:W-:-:S04]  /*04c0*/  FMUL R0, R13, R7 ;  /* 0x000000070d007220 */ /* 0x001fc80000400000 */
[----:B------:R-:W-:-:S04]  /*04d0*/  FFMA R5, R3, R6, R0 ;  /* 0x0000000603057223 */ /* 0x000fc80000000000 */
[----:B-1----:R-:W-:-:S05]  /*04e0*/  FFMA R11, R2, R10, R5 ;  /* 0x0000000a020b7223 */ /* 0x002fca0000000005 */
[----:B------:R-:W-:-:S13]  /*04f0*/  FSETP.GEU.AND P0, PT, R11, RZ, PT ;  /* 0x000000ff0b00720b */ /* 0x000fda0003f0e000 */
[----:B------:R-:W-:Y:S05]  /*0500*/  @!P0 BRA `(.L_x_9) ;  /* 0x0000000000708947 */ /* 0x000fea0003800000 */
[----:B------:R-:W0:Y:S01]  /*0510*/  LDC R0, c[0x3][0x10] ;  /* 0x00c00400ff007b82 */ /* 0x000e220000000800 */
[----:B------:R-:W-:-:S04]  /*0520*/  FMUL R5, R7, R7 ;  /* 0x0000000707057220 */ /* 0x000fc80000400000 */
[----:B------:R-:W-:-:S04]  /*0530*/  FFMA R5, R6, R6, R5 ;  /* 0x0000000606057223 */ /* 0x000fc80000000005 */
[----:B------:R-:W-:-:S04]  /*0540*/  FFMA R5, R10, R10, R5 ;  /* 0x0000000a0a057223 */ /* 0x000fc80000000005 */
[----:B------:R-:W-:-:S05]  /*0550*/  FFMA R5, -R11, R11, R5 ;  /* 0x0000000b0b057223 */ /* 0x000fca0000000105 */
[----:B0-----:R-:W-:-:S13]  /*0560*/  FSETP.GT.AND P0, PT, R5, R0, PT ;  /* 0x000000000500720b */ /* 0x001fda0003f04000 */
[----:B------:R-:W-:Y:S05]  /*0570*/  @P0 BRA `(.L_x_9) ;  /* 0x0000000000540947 */ /* 0x000fea0003800000 */
[----:B------:R-:W-:Y:S01]  /*0580*/  FADD R5, -R5, R0 ;  /* 0x0000000005057221 */ /* 0x000fe20000000100 */
[----:B------:R-:W-:Y:S03]  /*0590*/  BSSY.RECONVERGENT B1, `(.L_x_10) ;  /* 0x000000d000017945 */ /* 0x000fe60003800200 */
[----:B------:R0:W1:Y:S01]  /*05a0*/  MUFU.RSQ R6, R5 ;  /* 0x0000000500067308 */ /* 0x0000620000001400 */
[----:B------:R-:W-:-:S04]  /*05b0*/  IADD3 R0, PT, PT, R5, -0xd000000, RZ ;  /* 0xf300000005007810 */ /* 0x000fc80007ffe0ff */
[----:B------:R-:W-:-:S13]  /*05c0*/  ISETP.GT.U32.AND P0, PT, R0, 0x727fffff, PT ;  /* 0x727fffff0000780c */ /* 0x000fda0003f04070 */
[----:B01----:R-:W-:Y:S05]  /*05d0*/  @!P0 BRA `(.L_x_11) ;  /* 0x0000000000108947 */ /* 0x003fea0003800000 */
[----:B------:R-:W-:Y:S02]  /*05e0*/  MOV R0, R5 ;  /* 0x0000000500007202 */ /* 0x000fe40000000f00 */
[----:B------:R-:W-:-:S07]  /*05f0*/  MOV R6, 0x610 ;  /* 0x0000061000067802 */ /* 0x000fce0000000f00 */
[----:B------:R-:W-:Y:S05]  /*0600*/  CALL.REL.NOINC `($__internal_1_$__cuda_sm20_sqrt_rn_f32_slowpath) ;  /* 0x00000020008c7944 */ /* 0x000fea0003c00000 */
[----:B------:R-:W-:Y:S05]  /*0610*/  BRA `(.L_x_12) ;  /* 0x0000000000107947 */ /* 0x000fea0003800000 */
.L_x_11:
[----:B------:R-:W-:Y:S01]  /*0620*/  FMUL.FTZ R0, R5, R6 ;  /* 0x0000000605007220 */ /* 0x000fe20000410000 */
[----:B------:R-:W-:-:S03]  /*0630*/  FMUL.FTZ R6, R6, 0.5 ;  /* 0x3f00000006067820 */ /* 0x000fc60000410000 */
[----:B------:R-:W-:-:S04]  /*0640*/  FFMA R5, -R0, R0, R5 ;  /* 0x0000000000057223 */ /* 0x000fc80000000105 */
[----:B------:R-:W-:-:S07]  /*0650*/  FFMA R0, R5, R6, R0 ;  /* 0x0000000605007223 */ /* 0x000fce0000000000 */
.L_x_12:
[----:B------:R-:W-:Y:S05]  /*0660*/  BSYNC.RECONVERGENT B1 ;  /* 0x0000000000017941 */ /* 0x000fea0003800200 */
.L_x_10:
[C---:B------:R-:W-:Y:S01]  /*0670*/  FSETP.GEU.AND P0, PT, R11.reuse, R0, PT ;  /* 0x000000000b00720b */ /* 0x040fe20003f0e000 */
[----:B------:R-:W-:-:S12]  /*0680*/  FADD R5, R11, -R0 ;  /* 0x800000000b057221 */ /* 0x000fd80000000000 */
[----:B------:R-:W-:-:S05]  /*0690*/  @!P0 FADD R5, R11, R0 ;  /* 0x000000000b058221 */ /* 0x000fca0000000000 */
[----:B------:R-:W-:-:S13]  /*06a0*/  FSETP.NE.AND P0, PT, R5, +INF , PT ;  /* 0x7f8000000500780b */ /* 0x000fda0003f05000 */
[----:B------:R-:W-:Y:S02]  /*06b0*/  @P0 MOV R4, R5 ;  /* 0x0000000500040202 */ /* 0x000fe40000000f00 */
[----:B------:R-:W-:-:S07]  /*06c0*/  @P0 MOV R9, RZ ;  /* 0x000000ff00090202 */ /* 0x000fce0000000f00 */
.L_x_9:
[----:B------:R-:W-:Y:S05]  /*06d0*/  BSYNC.RECONVERGENT B0 ;  /* 0x0000000000007941 */ /* 0x000fea0003800200 */
.L_x_8:
[----:B------:R-:W0:Y:S01]  /*06e0*/  LDC.64 R6, c[0x3][0x38] ;  /* 0x00c00e00ff067b82 */ /* 0x000e220000000a00 */
[----:B------:R-:W-:Y:S07]  /*06f0*/  BSSY.RECONVERGENT B0, `(.L_x_13) ;  /* 0x0000023000007945 */ /* 0x000fee0003800200 */
[----:B------:R-:W1:Y:S01]  /*0700*/  LDC R11, c[0x3][0x34] ;  /* 0x00c00d00ff0b7b82 */ /* 0x000e620000000800 */
[----:B0-----:R-:W-:-:S04]  /*0710*/  FMUL R0, R13, R6 ;  /* 0x000000060d007220 */ /* 0x001fc80000400000 */
[----:B-1----:R-:W-:-:S04]  /*0720*/  FFMA R5, R3, R11, R0 ;  /* 0x0000000b03057223 */ /* 0x002fc80000000000 */
[----:B------:R-:W-:-:S05]  /*0730*/  FFMA R15, R2, R7, R5 ;  /* 0x00000007020f7223 */ /* 0x000fca0000000005 */
        /* <DEDUP_REMOVED lines=19> */
.L_x_16:
[----:B------:R-:W-:Y:S01]  /*0870*/  FMUL.FTZ R0, R5, R6 ;  /* 0x0000000605007220 */ /* 0x000fe20000410000 */
[----:B------:R-:W-:-:S03]  /*0880*/  FMUL.FTZ R6, R6, 0.5 ;  /* 0x3f00000006067820 */ /* 0x000fc60000410000 */
[----:B------:R-:W-:-:S04]  /*0890*/  FFMA R5, -R0, R0, R5 ;  /* 0x0000000000057223 */ /* 0x000fc80000000105 */
[----:B------:R-:W-:-:S07]  /*08a0*/  FFMA R0, R5, R6, R0 ;  /* 0x0000000605007223 */ /* 0x000fce0000000000 */
.L_x_17:
[----:B------:R-:W-:Y:S05]  /*08b0*/  BSYNC.RECONVERGENT B1 ;  /* 0x0000000000017941 */ /* 0x000fea0003800200 */
.L_x_15:
[C---:B------:R-:W-:Y:S01]  /*08c0*/  FSETP.GEU.AND P0, PT, R15.reuse, R0, PT ;  /* 0x000000000f00720b */ /* 0x040fe20003f0e000 */
[----:B------:R-:W-:-:S12]  /*08d0*/  FADD R5, R15, -R0 ;  /* 0x800000000f057221 */ /* 0x000fd80000000000 */
[----:B------:R-:W-:-:S05]  /*08e0*/  @!P0 FADD R5, R15, R0 ;  /* 0x000000000f058221 */ /* 0x000fca0000000000 */
[----:B------:R-:W-:-:S13]  /*08f0*/  FSETP.GEU.AND P0, PT, R5, R4, PT ;  /* 0x000000040500720b */ /* 0x000fda0003f0e000 */
[----:B------:R-:W-:Y:S02]  /*0900*/  @!P0 MOV R4, R5 ;  /* 0x0000000500048202 */ /* 0x000fe40000000f00 */
[----:B------:R-:W-:-:S07]  /*0910*/  @!P0 MOV R9, 0x1 ;  /* 0x0000000100098802 */ /* 0x000fce0000000f00 */
.L_x_14:
[----:B------:R-:W-:Y:S05]  /*0920*/  BSYNC.RECONVERGENT B0 ;  /* 0x0000000000007941 */ /* 0x000fea0003800200 */
.L_x_13:
[----:B------:R-:W0:Y:S01]  /*0930*/  LDC.64 R6, c[0x3][0x68] ;  /* 0x00c01a00ff067b82 */ /* 0x000e220000000a00 */
[----:B------:R-:W-:Y:S07]  /*0940*/  BSSY.RECONVERGENT B0, `(.L_x_18) ;  /* 0x0000023000007945 */ /* 0x000fee0003800200 */
        /* <DEDUP_REMOVED lines=23> */
.L_x_21:
[----:B------:R-:W-:Y:S01]  /*0ac0*/  FMUL.FTZ R0, R5, R6 ;  /* 0x0000000605007220 */ /* 0x000fe20000410000 */
[----:B------:R-:W-:-:S03]  /*0ad0*/  FMUL.FTZ R6, R6, 0.5 ;  /* 0x3f00000006067820 */ /* 0x000fc60000410000 */
[----:B------:R-:W-:-:S04]  /*0ae0*/  FFMA R5, -R0, R0, R5 ;  /* 0x0000000000057223 */ /* 0x000fc80000000105 */
[----:B------:R-:W-:-:S07]  /*0af0*/  FFMA R0, R5, R6, R0 ;  /* 0x0000000605007223 */ /* 0x000fce0000000000 */
.L_x_22:
[----:B------:R-:W-:Y:S05]  /*0b00*/  BSYNC.RECONVERGENT B1 ;  /* 0x0000000000017941 */ /* 0x000fea0003800200 */
.L_x_20:
[C---:B------:R-:W-:Y:S01]  /*0b10*/  FSETP.GEU.AND P0, PT, R11.reuse, R0, PT ;  /* 0x000000000b00720b */ /* 0x040fe20003f0e000 */
[----:B------:R-:W-:-:S12]  /*0b20*/  FADD R5, R11, -R0 ;  /* 0x800000000b057221 */ /* 0x000fd80000000000 */
[----:B------:R-:W-:-:S05]  /*0b30*/  @!P0 FADD R5, R11, R0 ;  /* 0x000000000b058221 */ /* 0x000fca0000000000 */
[----:B------:R-:W-:-:S13]  /*0b40*/  FSETP.GEU.AND P0, PT, R5, R4, PT ;  /* 0x000000040500720b */ /* 0x000fda0003f0e000 */
[----:B------:R-:W-:Y:S02]  /*0b50*/  @!P0 MOV R4, R5 ;  /* 0x0000000500048202 */ /* 0x000fe40000000f00 */
[----:B------:R-:W-:-:S07]  /*0b60*/  @!P0 MOV R9, 0x2 ;  /* 0x0000000200098802 */ /* 0x000fce0000000f00 */
.L_x_19:
[----:B------:R-:W-:Y:S05]  /*0b70*/  BSYNC.RECONVERGENT B0 ;  /* 0x0000000000007941 */ /* 0x000fea0003800200 */
.L_x_18:
        /* <DEDUP_REMOVED lines=25> */
.L_x_26:
[----:B------:R-:W-:Y:S01]  /*0d10*/  FMUL.FTZ R0, R5, R6 ;  /* 0x0000000605007220 */ /* 0x000fe20000410000 */
[----:B------:R-:W-:-:S03]  /*0d20*/  FMUL.FTZ R6, R6, 0.5 ;  /* 0x3f00000006067820 */ /* 0x000fc60000410000 */
[----:B------:R-:W-:-:S04]  /*0d30*/  FFMA R5, -R0, R0, R5 ;  /* 0x0000000000057223 */ /* 0x000fc80000000105 */
[----:B------:R-:W-:-:S07]  /*0d40*/  FFMA R0, R5, R6, R0 ;  /* 0x0000000605007223 */ /* 0x000fce0000000000 */
.L_x_27:
[----:B------:R-:W-:Y:S05]  /*0d50*/  BSYNC.RECONVERGENT B1 ;  /* 0x0000000000017941 */ /* 0x000fea0003800200 */
.L_x_25:
[C---:B------:R-:W-:Y:S01]  /*0d60*/  FSETP.GEU.AND P0, PT, R15.reuse, R0, PT ;  /* 0x000000000f00720b */ /* 0x040fe20003f0e000 */
[----:B------:R-:W-:-:S12]  /*0d70*/  FADD R5, R15, -R0 ;  /* 0x800000000f057221 */ /* 0x000fd80000000000 */
[----:B------:R-:W-:-:S05]  /*0d80*/  @!P0 FADD R5, R15, R0 ;  /* 0x000000000f058221 */ /* 0x000fca0000000000 */
[----:B------:R-:W-:-:S13]  /*0d90*/  FSETP.GEU.AND P0, PT, R5, R4, PT ;  /* 0x000000040500720b */ /* 0x000fda0003f0e000 */
[----:B------:R-:W-:Y:S02]  /*0da0*/  @!P0 MOV R4, R5 ;  /* 0x0000000500048202 */ /* 0x000fe40000000f00 */
[----:B------:R-:W-:-:S07]  /*0db0*/  @!P0 MOV R9, 0x3 ;  /* 0x0000000300098802 */ /* 0x000fce0000000f00 */
.L_x_24:
[----:B------:R-:W-:Y:S05]  /*0dc0*/  BSYNC.RECONVERGENT B0 ;  /* 0x0000000000007941 */ /* 0x000fea0003800200 */
.L_x_23:
        /* <DEDUP_REMOVED lines=25> */
.L_x_31:
[----:B------:R-:W-:Y:S01]  /*0f60*/  FMUL.FTZ R0, R5, R6 ;  /* 0x0000000605007220 */ /* 0x000fe20000410000 */
[----:B------:R-:W-:-:S03]  /*0f70*/  FMUL.FTZ R6, R6, 0.5 ;  /* 0x3f00000006067820 */ /* 0x000fc60000410000 */
[----:B------:R-:W-:-:S04]  /*0f80*/  FFMA R5, -R0, R0, R5 ;  /* 0x0000000000057223 */ /* 0x000fc80000000105 */
[----:B------:R-:W-:-:S07]  /*0f90*/  FFMA R0, R5, R6, R0 ;  /* 0x0000000605007223 */ /* 0x000fce0000000000 */
.L_x_32:
[----:B------:R-:W-:Y:S05]  /*0fa0*/  BSYNC.RECONVERGENT B1 ;  /* 0x0000000000017941 */ /* 0x000fea0003800200 */
.L_x_30:
[C---:B------:R-:W-:Y:S01]  /*0fb0*/  FSETP.GEU.AND P0, PT, R11.reuse, R0, PT ;  /* 0x000000000b00720b */ /* 0x040fe20003f0e000 */
[----:B------:R-:W-:-:S12]  /*0fc0*/  FADD R5, R11, -R0 ;  /* 0x800000000b057221 */ /* 0x000fd80000000000 */
[----:B------:R-:W-:-:S05]  /*0fd0*/  @!P0 FADD R5, R11, R0 ;  /* 0x000000000b058221 */ /* 0x000fca0000000000 */
[----:B------:R-:W-:-:S13]  /*0fe0*/  FSETP.GEU.AND P0, PT, R5, R4, PT ;  /* 0x000000040500720b */ /* 0x000fda0003f0e000 */
[----:B------:R-:W-:Y:S02]  /*0ff0*/  @!P0 MOV R4, R5 ;  /* 0x0000000500048202 */ /* 0x000fe40000000f00 */
[----:B------:R-:W-:-:S07]  /*1000*/  @!P0 MOV R9, 0x4 ;  /* 0x0000000400098802 */ /* 0x000fce0000000f00 */
.L_x_29:
[----:B------:R-:W-:Y:S05]  /*1010*/  BSYNC.RECONVERGENT B0 ;  /* 0x0000000000007941 */ /* 0x000fea0003800200 */
.L_x_28:
        /* <DEDUP_REMOVED lines=25> */
.L_x_36:
[----:B------:R-:W-:Y:S01]  /*11b0*/  FMUL.FTZ R0, R5, R6 ;  /* 0x0000000605007220 */ /* 0x000fe20000410000 */
[----:B------:R-:W-:-:S03]  /*11c0*/  FMUL.FTZ R6, R6, 0.5 ;  /* 0x3f00000006067820 */ /* 0x000fc60000410000 */
[----:B------:R-:W-:-:S04]  /*11d0*/  FFMA R5, -R0, R0, R5 ;  /* 0x0000000000057223 */ /* 0x000fc80000000105 */
[----:B------:R-:W-:-:S07]  /*11e0*/  FFMA R0, R5, R6, R0 ;  /* 0x0000000605007223 */ /* 0x000fce0000000000 */
.L_x_37:
[----:B------:R-:W-:Y:S05]  /*11f0*/  BSYNC.RECONVERGENT B1 ;  /* 0x0000000000017941 */ /* 0x000fea0003800200 */
.L_x_35:
[C---:B------:R-:W-:Y:S01]  /*1200*/  FSETP.GEU.AND P0, PT, R15.reuse, R0, PT ;  /* 0x000000000f00720b */ /* 0x040fe20003f0e000 */
[----:B------:R-:W-:-:S12]  /*1210*/  FADD R5, R15, -R0 ;  /* 0x800000000f057221 */ /* 0x000fd80000000000 */
[----:B------:R-:W-:-:S05]  /*1220*/  @!P0 FADD R5, R15, R0 ;  /* 0x000000000f058221 */ /* 0x000fca0000000000 */
[----:B------:R-:W-:-:S13]  /*1230*/  FSETP.GEU.AND P0, PT, R5, R4, PT ;  /* 0x000000040500720b */ /* 0x000fda0003f0e000 */
[----:B------:R-:W-:Y:S02]  /*1240*/  @!P0 MOV R4, R5 ;  /* 0x0000000500048202 */ /* 0x000fe40000000f00 */
[----:B------:R-:W-:-:S07]  /*1250*/  @!P0 MOV R9, 0x5 ;  /* 0x0000000500098802 */ /* 0x000fce0000000f00 */
.L_x_34:
[----:B------:R-:W-:Y:S05]  /*1260*/  BSYNC.RECONVERGENT B0 ;  /* 0x0000000000007941 */ /* 0x000fea0003800200 */
.L_x_33:
[----:B------:R-:W-:Y:S01]  /*1270*/  ISETP.GT.AND P0, PT, R9, -0x1, PT ;  /* 0xffffffff0900780c */ /* 0x000fe20003f04270 */
[----:B------:R-:W0:-:S12]  /*1280*/  LDCU.64 UR10, c[0x0][0x358] ;  /* 0x00006b00ff0a77ac */ /* 0x000e180008000a00 */
[----:B------:R-:W1:Y:S01]  /*1290*/  @!P0 LDC.64 R6, c[0x0][0x398] ;  /* 0x0000e600ff068b82 */ /* 0x000e620000000a00 */
[----:B------:R-:W-:Y:S02]  /*12a0*/  @!P0 MOV R5, 0x3f800000 ;  /* 0x3f80000000058802 */ /* 0x000fe40000000f00 */
[----:B------:R-:W-:Y:S01]  /*12b0*/  @!P0 MOV R11, 0x3f000000 ;  /* 0x3f000000000b8802 */ /* 0x000fe20000000f00 */
[----:B-1----:R-:W-:-:S05]  /*12c0*/  @!P0 IMAD.WIDE R6, R8, 0xc, R6 ;  /* 0x0000000c08068825 */ /* 0x002fca00078e0206 */
[----:B0-----:R0:W-:Y:S04]  /*12d0*/  @!P0 STG.E desc[UR10][R6.64], R5 ;  /* 0x0000000506008986 */ /* 0x0011e8000c10190a */
[----:B------:R0:W-:Y:S04]  /*12e0*/  @!P0 STG.E desc[UR10][R6.64+0x4], R11 ;  /* 0x0000040b06008986 */ /* 0x0001e8000c10190a */
[----:B------:R0:W-:Y:S01]  /*12f0*/  @!P0 STG.E desc[UR10][R6.64+0x8], R11 ;  /* 0x0000080b06008986 */ /* 0x0001e2000c10190a */
[----:B------:R-:W-:Y:S05]  /*1300*/  @!P0 EXIT ;  /* 0x000000000000894d */ /* 0x000fea0003800000 */
[----:B------:R-:W-:Y:S02]  /*1310*/  IMAD R9, R9, 0x34, RZ ;  /* 0x0000003409097824 */ /* 0x000fe400078e02ff */
[C---:B------:R-:W-:Y:S01]  /*1320*/  FFMA R10, R4.reuse, R13, RZ ;  /* 0x0000000d040a7223 */ /* 0x040fe200000000ff */
[C---:B0-----:R-:W-:Y:S01]  /*1330*/  FFMA R11, R4.reuse, R3, RZ ;  /* 0x00000003040b7223 */ /* 0x041fe200000000ff */
[----:B------:R-:W-:Y:S01]  /*1340*/  FFMA R12, R4, R2, RZ ;  /* 0x00000002040c7223 */ /* 0x000fe200000000ff */
[----:B------:R-:W0:Y:S01]  /*1350*/  LDC R5, c[0x3][R9+0x4] ;  /* 0x00c0010009057b82 */ /* 0x000e220000000800 */
[----:B------:R-:W-:Y:S07]  /*1360*/  BSSY.RECONVERGENT B0, `(.L_x_38) ;  /* 0x000002a000007945 */ /* 0x000fee0003800200 */
[----:B------:R-:W1:Y:S08]  /*1370*/  LDC R16, c[0x3][R9] ;  /* 0x00c0000009107b82 */ /* 0x000e700000000800 */
[----:B------:R-:W2:Y:S01]  /*1380*/  LDC R15, c[0x3][R9+0x8] ;  /* 0x00c00200090f7b82 */ /* 0x000ea20000000800 */
[----:B0-----:R-:W-:-:S04]  /*1390*/  FADD R14, R10, -R5 ;  /* 0x800000050a0e7221 */ /* 0x001fc80000000000 */
[----:B------:R-:W-:Y:S01]  /*13a0*/  FMUL R5, R14, R14 ;  /* 0x0000000e0e057220 */ /* 0x000fe20000400000 */
[----:B-1----:R-:W-:-:S04]  /*13b0*/  FADD R16, R11, -R16 ;  /* 0x800000100b107221 */ /* 0x002fc80000000000 */
[----:B------:R-:W-:Y:S01]  /*13c0*/  FFMA R0, R16, R16, R5 ;  /* 0x0000001010007223 */ /* 0x000fe20000000005 */
[----:B--2---:R-:W-:-:S04]  /*13d0*/  FADD R15, R12, -R15 ;  /* 0x8000000f0c0f7221 */ /* 0x004fc80000000000 */
[----:B------:R-:W-:-:S05]  /*13e0*/  FFMA R5, R15, R15, R0 ;  /* 0x0000000f0f057223 */ /* 0x000fca0000000000 */
[----:B------:R-:W-:-:S13]  /*13f0*/  FSETP.GT.AND P0, PT, R5, RZ, PT ;  /* 0x000000ff0500720b */ /* 0x000fda0003f04000 */
[----:B------:R-:W-:Y:S05]  /*1400*/  @!P0 BRA `(.L_x_39) ;  /* 0x00000000007c8947 */ /* 0x000fea0003800000 */
[----:B------:R-:W-:Y:S01]  /*1410*/  IADD3 R0, PT, PT, R5, -0xd000000, RZ ;  /* 0xf300000005007810 */ /* 0x000fe20007ffe0ff */
[----:B------:R0:W1:Y:S01]  /*1420*/  MUFU.RSQ R4, R5 ;  /* 0x0000000500047308 */ /* 0x0000620000001400 */
[----:B------:R-:W-:Y:S02]  /*1430*/  BSSY.RECONVERGENT B1, `(.L_x_40) ;  /* 0x000000b000017945 */ /* 0x000fe40003800200 */
[----:B------:R-:W-:-:S13]  /*1440*/  ISETP.GT.U32.AND P0, PT, R0, 0x727fffff, PT ;  /* 0x727fffff0000780c */ /* 0x000fda0003f04070 */
[----:B0-----:R-:W-:Y:S05]  /*1450*/  @!P0 BRA `(.L_x_41) ;  /* 0x0000000000108947 */ /* 0x001fea0003800000 */
[----:B------:R-:W-:Y:S02]  /*1460*/  MOV R0, R5 ;  /* 0x0000000500007202 */ /* 0x000fe40000000f00 */
[----:B------:R-:W-:-:S07]  /*1470*/  MOV R6, 0x1490 ;  /* 0x0000149000067802 */ /* 0x000fce0000000f00 */
[----:B-1----:R-:W-:Y:S05]  /*1480*/  CALL.REL.NOINC `($__internal_1_$__cuda_sm20_sqrt_rn_f32_slowpath) ;  /* 0x0000001000ec7944 */ /* 0x002fea0003c00000 */
[----:B------:R-:W-:Y:S05]  /*1490*/  BRA `(.L_x_42) ;  /* 0x0000000000107947 */ /* 0x000fea0003800000 */
.L_x_41:
[----:B-1----:R-:W-:Y:S01]  /*14a0*/  FMUL.FTZ R0, R5, R4 ;  /* 0x0000000405007220 */ /* 0x002fe20000410000 */
[----:B------:R-:W-:-:S03]  /*14b0*/  FMUL.FTZ R4, R4, 0.5 ;  /* 0x3f00000004047820 */ /* 0x000fc60000410000 */
[----:B------:R-:W-:-:S04]  /*14c0*/  FFMA R5, -R0, R0, R5 ;  /* 0x0000000000057223 */ /* 0x000fc80000000105 */
[----:B------:R-:W-:-:S07]  /*14d0*/  FFMA R0, R5, R4, R0 ;  /* 0x0000000405007223 */ /* 0x000fce0000000000 */
.L_x_42:
[----:B------:R-:W-:Y:S05]  /*14e0*/  BSYNC.RECONVERGENT B1 ;  /* 0x0000000000017941 */ /* 0x000fea0003800200 */
.L_x_40:
        /* <DEDUP_REMOVED lines=9> */
.L_x_44:
[----:B------:R-:W0:Y:S02]  /*1580*/  MUFU.RCP R5, R0 ;  /* 0x0000000000057308 */ /* 0x000e240000001000 */
[----:B0-----:R-:W-:-:S04]  /*1590*/  FFMA R4, R5, R0, -1 ;  /* 0xbf80000005047423 */ /* 0x001fc80000000000 */
[----:B------:R-:W-:-:S04]  /*15a0*/  FADD.FTZ R4, -R4, -RZ ;  /* 0x800000ff04047221 */ /* 0x000fc80000010100 */
[----:B------:R-:W-:-:S07]  /*15b0*/  FFMA R5, R5, R4, R5 ;  /* 0x0000000405057223 */ /* 0x000fce0000000005 */
.L_x_45:
[----:B------:R-:W-:Y:S05]  /*15c0*/  BSYNC.RECONVERGENT B1 ;  /* 0x0000000000017941 */ /* 0x000fea0003800200 */
.L_x_43:
[-C--:B------:R-:W-:Y:S01]  /*15d0*/  FMUL R16, R16, R5.reuse ;  /* 0x0000000510107220 */ /* 0x080fe20000400000 */
[-C--:B------:R-:W-:Y:S01]  /*15e0*/  FMUL R14, R14, R5.reuse ;  /* 0x000000050e0e7220 */ /* 0x080fe20000400000 */
[----:B------:R-:W-:-:S07]  /*15f0*/  FMUL R15, R15, R5 ;  /* 0x000000050f0f7220 */ /* 0x000fce0000400000 */
.L_x_39:
[----:B------:R-:W-:Y:S05]  /*1600*/  BSYNC.RECONVERGENT B0 ;  /* 0x0000000000007941 */ /* 0x000fea0003800200 */
.L_x_38:
[----:B------:R-:W-:Y:S01]  /*1610*/  FMUL R13, R14, R13 ;  /* 0x0000000d0e0d7220 */ /* 0x000fe20000400000 */
[----:B------:R-:W0:Y:S01]  /*1620*/  LDCU UR6, c[0x3][0x8] ;  /* 0x00c00100ff0677ac */ /* 0x000e220008000800 */
[----:B------:R-:W-:Y:S01]  /*1630*/  HFMA2 R28, -RZ, RZ, 0, 0 ;  /* 0x00000000ff1c7431 */ /* 0x000fe200000001ff */
[----:B------:R-:W-:Y:S01]  /*1640*/  CS2R R26, SRZ ;  /* 0x00000000001a7805 */ /* 0x000fe2000001ff00 */
[----:B------:R-:W-:Y:S01]  /*1650*/  FFMA R0, R16, R3, R13 ;  /* 0x0000000310007223 */ /* 0x000fe2000000000d */
[----:B------:R-:W1:Y:S03]  /*1660*/  LDCU UR7, c[0x3][0x34] ;  /* 0x00c00680ff0777ac */ /* 0x000e660008000800 */
[----:B------:R-:W-:Y:S01]  /*1670*/  FFMA R0, R15, R2, R0 ;  /* 0x000000020f007223 */ /* 0x000fe20000000000 */
[----:B------:R-:W2:Y:S01]  /*1680*/  LDCU UR14, c[0x3][0x70] ;  /* 0x00c00e00ff0e77ac */ /* 0x000ea20008000800 */
[----:B------:R-:W3:Y:S03]  /*1690*/  LDCU UR15, c[0x3][0x9c] ;  /* 0x00c01380ff0f77ac */ /* 0x000ee60008000800 */
[----:B------:R-:W-:Y:S01]  /*16a0*/  FSETP.GT.AND P0, PT, R0, RZ, PT ;  /* 0x000000ff0000720b */ /* 0x000fe20003f04000 */
[----:B------:R-:W4:Y:S03]  /*16b0*/  LDCU.64 UR4, c[0x3][URZ] ;  /* 0x00c00000ff0477ac */ /* 0x000f260008000a00 */
[----:B------:R-:W-:-:S02]  /*16c0*/  FSEL R2, -R16, R16, P0 ;  /* 0x0000001010027208 */ /* 0x000fc40000000100 */
[----:B------:R-:W-:Y:S01]  /*16d0*/  FSEL R3, -R14, R14, P0 ;  /* 0x0000000e0e037208 */ /* 0x000fe20000000100 */
[----:B------:R-:W5:Y:S01]  /*16e0*/  LDCU.64 UR8, c[0x3][0x38] ;  /* 0x00c00700ff0877ac */ /* 0x000f620008000a00 */
[----:B------:R-:W-:Y:S01]  /*16f0*/  FSEL R13, -R15, R15, P0 ;  /* 0x0000000f0f0d7208 */ /* 0x000fe20000000100 */
[----:B------:R-:W-:Y:S01]  /*1700*/  FFMA R31, R2, 9.9999997473787516356e-05, R11 ;  /* 0x38d1b717021f7823 */ /* 0x000fe2000000000b */
[----:B------:R-:W5:Y:S01]  /*1710*/  LDCU.64 UR12, c[0x3][0x68] ;  /* 0x00c00d00ff0c77ac */ /* 0x000f620008000a00 */
[----:B------:R-:W-:Y:S02]  /*1720*/  FFMA R24, R3, 9.9999997473787516356e-05, R10 ;  /* 0x38d1b71703187823 */ /* 0x000fe4000000000a */
[----:B------:R-:W-:Y:S01]  /*1730*/  FFMA R34, R13, 9.9999997473787516356e-05, R12 ;  /* 0x38d1b7170d227823 */ /* 0x000fe2000000000c */
[C---:B-1----:R-:W-:Y:S01]  /*1740*/  FADD R29, -R31.reuse, UR7 ;  /* 0x000000071f1d7e21 */ /* 0x042fe20008000100 */
[----:B------:R-:W1:Y:S01]  /*1750*/  LDCU.64 UR18, c[0x3][0xd0] ;  /* 0x00c01a00ff1277ac */ /* 0x000e620008000a00 */
[C---:B---3--:R-:W-:Y:S01]  /*1760*/  FADD R30, -R31.reuse, UR15 ;  /* 0x0000000f1f1e7e21 */ /* 0x048fe20008000100 */
[C---:B0-----:R-:W-:Y:S01]  /*1770*/  FADD R32, -R34.reuse, UR6 ;  /* 0x0000000622207e21 */ /* 0x041fe20008000100 */
[----:B------:R-:W0:Y:S01]  /*1780*/  LDCU.64 UR16, c[0x3][0xa0] ;  /* 0x00c01400ff1077ac */ /* 0x000e220008000a00 */
[----:B--2---:R-:W-:Y:S01]  /*1790*/  FADD R33, -R34, UR14 ;  /* 0x0000000e22217e21 */ /* 0x004fe20008000100 */
[C---:B----4-:R-:W-:Y:S01]  /*17a0*/  FADD R14, -R31.reuse, UR4 ;  /* 0x000000041f0e7e21 */ /* 0x050fe20008000100 */
[C---:B------:R-:W-:Y:S01]  /*17b0*/  FADD R15, -R24.reuse, UR5 ;  /* 0x00000005180f7e21 */ /* 0x040fe20008000100 */
[----:B------:R-:W2:Y:S01]  /*17c0*/  LDCU.64 UR22, c[0x3][0x108] ;  /* 0x00c02100ff1677ac */ /* 0x000ea20008000a00 */
[----:B-----5:R-:W-:Y:S01]  /*17d0*/  FADD R20, -R24, UR8 ;  /* 0x0000000818147e21 */ /* 0x020fe20008000100 */
[----:B------:R-:W-:Y:S01]  /*17e0*/  FADD R21, -R34, UR9 ;  /* 0x0000000922157e21 */ /* 0x000fe20008000100 */
[----:B------:R-:W3:Y:S01]  /*17f0*/  LDCU UR20, c[0x3][0xd8] ;  /* 0x00c01b00ff1477ac */ /* 0x000ee20008000800 */
[C---:B------:R-:W-:Y:S01]  /*1800*/  FADD R16, -R31.reuse, UR12 ;  /* 0x0000000c1f107e21 */ /* 0x040fe20008000100 */
[C---:B------:R-:W-:Y:S01]  /*1810*/  FADD R17, -R24.reuse, UR13 ;  /* 0x0000000d18117e21 */ /* 0x040fe20008000100 */
[----:B------:R-:W4:Y:S01]  /*1820*/  LDCU UR21, c[0x3][0x104] ;  /* 0x00c02080ff1577ac */ /* 0x000f220008000800 */
[C---:B-1----:R-:W-:Y:S01]  /*1830*/  FADD R18, -R31.reuse, UR18 ;  /* 0x000000121f127e21 */ /* 0x042fe20008000100 */
[C---:B------:R-:W-:Y:S01]  /*1840*/  FADD R19, -R24.reuse, UR19 ;  /* 0x0000001318137e21 */ /* 0x040fe20008000100 */
[----:B------:R-:W1:Y:S01]  /*1850*/  LDCU UR24, c[0x3][0x10] ;  /* 0x00c00200ff1877ac */ /* 0x000e620008000800 */
[----:B0-----:R-:W-:Y:S01]  /*1860*/  FADD R22, -R24, UR16 ;  /* 0x0000001018167e21 */ /* 0x001fe20008000100 */
[C---:B------:R-:W-:Y:S01]  /*1870*/  FADD R23, -R34.reuse, UR17 ;  /* 0x0000001122177e21 */ /* 0x040fe20008000100 */
[----:B------:R-:W0:Y:S01]  /*1880*/  LDCU UR25, c[0x3][0x44] ;  /* 0x00c00880ff1977ac */ /* 0x000e220008000800 */
[----:B--2---:R-:W-:Y:S01]  /*1890*/  FADD R25, -R34, UR23 ;  /* 0x0000001722197e21 */ /* 0x004fe20008000100 */
[----:B------:R-:W-:Y:S01]  /*18a0*/  FADD R24, -R24, UR22 ;  /* 0x0000001618187e21 */ /* 0x000fe20008000100 */
[----:B------:R-:W2:Y:S01]  /*18b0*/  LDCU UR26, c[0x3][0x78] ;  /* 0x00c00f00ff1a77ac */ /* 0x000ea20008000800 */
[----:B---3--:R-:W-:Y:S01]  /*18c0*/  FADD R34, -R34, UR20 ;  /* 0x0000001422227e21 */ /* 0x008fe20008000100 */
[----:B------:R-:W3:Y:S01]  /*18d0*/  LDCU UR13, c[0x3][0xac] ;  /* 0x00c01580ff0d77ac */ /* 0x000ee20008000800 */
[----:B----4-:R-:W-:Y:S01]  /*18e0*/  FADD R31, -R31, UR21 ;  /* 0x000000151f1f7e21 */ /* 0x010fe20008000100 */
[----:B------:R-:W4:Y:S01]  /*18f0*/  LDCU UR18, c[0x3][0xe0] ;  /* 0x00c01c00ff1277ac */ /* 0x000f220008000800 */
[----:B------:R-:W5:Y:S01]  /*1900*/  LDCU UR16, c[0x3][0x114] ;  /* 0x00c02280ff1077ac */ /* 0x000f620008000800 */
[----:B------:R-:W-:Y:S01]  /*1910*/  UMOV UR9, 0x28 ;  /* 0x0000002800097882 */ /* 0x000fe20000000000 */
[----:B------:R-:W-:Y:S01]  /*1920*/  UMOV UR4, 0xfffffffd ;  /* 0xfffffffd00047882 */ /* 0x000fe20000000000 */
[----:B-1----:R-:W-:-:S05]  /*1930*/  UMOV UR5, 0x138 ;  /* 0x0000013800057882 */ /* 0x002fca0000000000 */
.L_x_73:
[----:B------:R-:W1:Y:S02]  /*1940*/  LDCU UR12, c[0x3][UR9+-0x8] ;  /* 0x00ffff00090c77ac */ /* 0x000e640008000800 */
[----:B-1----:R-:W-:-:S13]  /*1950*/  FSETP.LT.AND P0, PT, RZ, UR12, PT ;  /* 0x0000000cff007c0b */ /* 0x002fda000bf01000 */
[----:B------:R-:W-:Y:S05]  /*1960*/  @!P0 BRA `(.L_x_46) ;  /* 0x0000000800988947 */ /* 0x000fea0003800000 */
[----:B------:R-:W1:Y:S01]  /*1970*/  LDCU UR7, c[0x3][UR9+-0x24] ;  /* 0x00fffb80090777ac */ /* 0x000e620008000800 */
[----:B------:R-:W-:Y:S01]  /*1980*/  BSSY.RECONVERGENT B0, `(.L_x_47) ;  /* 0x000002a000007945 */ /* 0x000fe20003800200 */
[----:B------:R-:W0:Y:S01]  /*1990*/  LDCU UR6, c[0x3][UR9+-0x28] ;  /* 0x00fffb00090677ac */ /* 0x000e220008000800 */
[----:B------:R-:W2:Y:S01]  /*19a0*/  LDCU UR8, c[0x3][UR9+-0x20] ;  /* 0x00fffc00090877ac */ /* 0x000ea20008000800 */
[----:B-1----:R-:W-:Y:S01]  /*19b0*/  FADD R36, -R10, UR7 ;  /* 0x000000070a247e21 */ /* 0x002fe20008000100 */
[----:B0-----:R-:W-:-:S03]  /*19c0*/  FADD R35, -R11, UR6 ;  /* 0x000000060b237e21 */ /* 0x001fc60008000100 */
[----:B------:R-:W-:Y:S01]  /*19d0*/  FMUL R0, R36, R36 ;  /* 0x0000002424007220 */ /* 0x000fe20000400000 */
[----:B--2---:R-:W-:-:S03]  /*19e0*/  FADD R38, -R12, UR8 ;  /* 0x000000080c267e21 */ /* 0x004fc60008000100 */
[----:B------:R-:W-:-:S04]  /*19f0*/  FFMA R5, R35, R35, R0 ;  /* 0x0000002323057223 */ /* 0x000fc80000000000 */
        /* <DEDUP_REMOVED lines=10> */
[----:B-1-345:R-:W-:Y:S05]  /*1aa0*/  CALL.REL.NOINC `($__internal_1_$__cuda_sm20_sqrt_rn_f32_slowpath) ;  /* 0x0000000c00647944 */ /* 0x03afea0003c00000 */
[----:B------:R-:W-:Y:S05]  /*1ab0*/  BRA `(.L_x_51) ;  /* 0x0000000000107947 */ /* 0x000fea0003800000 */
.L_x_50:
[----:B-1----:R-:W-:Y:S01]  /*1ac0*/  FMUL.FTZ R0, R5, R4 ;  /* 0x0000000405007220 */ /* 0x002fe20000410000 */
[----:B------:R-:W-:-:S03]  /*1ad0*/  FMUL.FTZ R4, R4, 0.5 ;  /* 0x3f00000004047820 */ /* 0x000fc60000410000 */
[----:B------:R-:W-:-:S04]  /*1ae0*/  FFMA R5, -R0, R0, R5 ;  /* 0x0000000000057223 */ /* 0x000fc80000000105 */
[----:B------:R-:W-:-:S07]  /*1af0*/  FFMA R0, R5, R4, R0 ;  /* 0x0000000405007223 */ /* 0x000fce0000000000 */
.L_x_51:
[----:B---345:R-:W-:Y:S05]  /*1b00*/  BSYNC.RECONVERGENT B1 ;  /* 0x0000000000017941 */ /* 0x038fea0003800200 */
.L_x_49:
        /* <DEDUP_REMOVED lines=9> */
.L_x_53:
[----:B------:R-:W0:Y:S02]  /*1ba0*/  MUFU.RCP R5, R0 ;  /* 0x0000000000057308 */ /* 0x000e240000001000 */
[----:B0-----:R-:W-:-:S04]  /*1bb0*/  FFMA R4, R5, R0, -1 ;  /* 0xbf80000005047423 */ /* 0x001fc80000000000 */
[----:B------:R-:W-:-:S04]  /*1bc0*/  FADD.FTZ R4, -R4, -RZ ;  /* 0x800000ff04047221 */ /* 0x000fc80000010100 */
[----:B------:R-:W-:-:S07]  /*1bd0*/  FFMA R5, R5, R4, R5 ;  /* 0x0000000405057223 */ /* 0x000fce0000000005 */
.L_x_54:
[----:B------:R-:W-:Y:S05]  /*1be0*/  BSYNC.RECONVERGENT B1 ;  /* 0x0000000000017941 */ /* 0x000fea0003800200 */
.L_x_52:
[-C--:B------:R-:W-:Y:S01]  /*1bf0*/  FMUL R35, R35, R5.reuse ;  /* 0x0000000523237220 */ /* 0x080fe20000400000 */
[-C--:B------:R-:W-:Y:S01]  /*1c00*/  FMUL R36, R36, R5.reuse ;  /* 0x0000000524247220 */ /* 0x080fe20000400000 */
[----:B------:R-:W-:-:S07]  /*1c10*/  FMUL R38, R38, R5 ;  /* 0x0000000526267220 */ /* 0x000fce0000400000 */
.L_x_48:
[----:B---345:R-:W-:Y:S05]  /*1c20*/  BSYNC.RECONVERGENT B0 ;  /* 0x0000000000007941 */ /* 0x038fea0003800200 */
.L_x_47:
[----:B------:R-:W-:Y:S01]  /*1c30*/  UISETP.NE.AND UP0, UPT, UR4, -0x3, UPT ;  /* 0xfffffffd0400788c */ /* 0x000fe2000bf05270 */
[----:B------:R-:W-:Y:S08]  /*1c40*/  BSSY.RECONVERGENT B0, `(.L_x_55) ;  /* 0x0000064000007945 */ /* 0x000ff00003800200 */
[----:B------:R-:W-:Y:S05]  /*1c50*/  BRA.U !UP0, `(.L_x_56) ;  /* 0x0000000108447547 */ /* 0x000fea000b800000 */
[----:B------:R-:W-:Y:S01]  /*1c60*/  FMUL R5, R15, R36 ;  /* 0x000000240f057220 */ /* 0x000fe20000400000 */
[----:B------:R-:W-:Y:S03]  /*1c70*/  BSSY.RELIABLE B1, `(.L_x_57) ;  /* 0x000000d000017945 */ /* 0x000fe60003800100 */
[----:B------:R-:W-:-:S04]  /*1c80*/  FFMA R5, R14, R35, R5 ;  /* 0x000000230e057223 */ /* 0x000fc80000000005 */
[----:B------:R-:W-:-:S05]  /*1c90*/  FFMA R0, R32, R38, R5 ;  /* 0x0000002620007223 */ /* 0x000fca0000000005 */
[----:B------:R-:W-:-:S13]  /*1ca0*/  FSETP.GEU.AND P0, PT, R0, RZ, PT ;  /* 0x000000ff0000720b */ /* 0x000fda0003f0e000 */
[----:B------:R-:W-:Y:S05]  /*1cb0*/  @!P0 BRA `(.L_x_58) ;  /* 0x0000000000208947 */ /* 0x000fea0003800000 */
[----:B------:R-:W-:-:S04]  /*1cc0*/  FMUL R5, R15, R15 ;  /* 0x0000000f0f057220 */ /* 0x000fc80000400000 */
[----:B------:R-:W-:-:S04]  /*1cd0*/  FFMA R5, R14, R14, R5 ;  /* 0x0000000e0e057223 */ /* 0x000fc80000000005 */
[----:B------:R-:W-:-:S04]  /*1ce0*/  FFMA R5, R32, R32, R5 ;  /* 0x0000002020057223 */ /* 0x000fc80000000005 */
[----:B------:R-:W-:Y:S01]  /*1cf0*/  FFMA R5, -R0, R0, R5 ;  /* 0x0000000000057223 */ /* 0x000fe20000000105 */
[----:B------:R-:W-:-:S04]  /*1d00*/  HFMA2 R0, -RZ, RZ, 1.7998046875, 0.2249755859375 ;  /* 0x3f333333ff007431 */ /* 0x000fc800000001ff */
[----:B------:R-:W-:-:S13]  /*1d10*/  FSETP.GT.AND P0, PT, R5, UR24, PT ;  /* 0x0000001805007c0b */ /* 0x000fda000bf04000 */
[----:B------:R-:W-:Y:S05]  /*1d20*/  @!P0 BREAK.RELIABLE B1 ;  /* 0x0000000000018942 */ /* 0x000fea0003800100 */
[----:B------:R-:W-:Y:S05]  /*1d30*/  @!P0 BRA `(.L_x_59) ;  /* 0x0000000400508947 */ /* 0x000fea0003800000 */
.L_x_58:
[----:B------:R-:W-:Y:S05]  /*1d40*/  BSYNC.RELIABLE B1 ;  /* 0x0000000000017941 */ /* 0x000fea0003800100 */
.L_x_57:
[----:B------:R-:W-:-:S09]  /*1d50*/  UISETP.NE.AND UP0, UPT, UR4, -0x2, UPT ;  /* 0xfffffffe0400788c */ /* 0x000fd2000bf05270 */
[----:B------:R-:W-:Y:S05]  /*1d60*/  BRA.U !UP0, `(.L_x_60) ;  /* 0x0000000108447547 */ /* 0x000fea000b800000 */
.L_x_56:
        /* <DEDUP_REMOVED lines=9> */
[----:B------:R-:W-:-:S05]  /*1e00*/  FFMA R0, -R5, R5, R0 ;  /* 0x0000000505007223 */ /* 0x000fca0000000100 */
[----:B------:R-:W-:Y:S02]  /*1e10*/  FSETP.GT.AND P0, PT, R0, UR25, PT ;  /* 0x0000001900007c0b */ /* 0x000fe4000bf04000 */
[----:B------:R-:W-:-:S11]  /*1e20*/  MOV R0, 0x3f333333 ;  /* 0x3f33333300007802 */ /* 0x000fd60000000f00 */
[----:B------:R-:W-:Y:S05]  /*1e30*/  @!P0 BREAK.RELIABLE B1 ;  /* 0x0000000000018942 */ /* 0x000fea0003800100 */
[----:B------:R-:W-:Y:S05]  /*1e40*/  @!P0 BRA `(.L_x_59) ;  /* 0x00000004000c8947 */ /* 0x000fea0003800000 */
.L_x_62:
[----:B------:R-:W-:Y:S05]  /*1e50*/  BSYNC.RELIABLE B1 ;  /* 0x0000000000017941 */ /* 0x000fea0003800100 */
.L_x_61:
[----:B------:R-:W-:-:S09]  /*1e60*/  UISETP.NE.AND UP0, UPT, UR4, -0x1, UPT ;  /* 0xffffffff0400788c */ /* 0x000fd2000bf05270 */
[----:B------:R-:W-:Y:S05]  /*1e70*/  BRA.U !UP0, `(.L_x_63) ;  /* 0x0000000108447547 */ /* 0x000fea000b800000 */
.L_x_60:
        /* <DEDUP_REMOVED lines=10> */
[----:B------:R-:W-:Y:S01]  /*1f20*/  FSETP.GT.AND P0, PT, R0, UR26, PT ;  /* 0x0000001a00007c0b */ /* 0x000fe2000bf04000 */
[----:B------:R-:W-:-:S12]  /*1f30*/  HFMA2 R0, -RZ, RZ, 1.7998046875, 0.2249755859375 ;  /* 0x3f333333ff007431 */ /* 0x000fd800000001ff */
[----:B------:R-:W-:Y:S05]  /*1f40*/  @!P0 BREAK.RELIABLE B1 ;  /* 0x0000000000018942 */ /* 0x000fea0003800100 */
[----:B------:R-:W-:Y:S05]  /*1f50*/  @!P0 BRA `(.L_x_59) ;  /* 0x0000000000c88947 */ /* 0x000fea0003800000 */
.L_x_65:
[----:B------:R-:W-:Y:S05]  /*1f60*/  BSYNC.RELIABLE B1 ;  /* 0x0000000000017941 */ /* 0x000fea0003800100 */
.L_x_64:
[----:B------:R-:W-:-:S09]  /*1f70*/  UISETP.NE.AND UP0, UPT, UR4, URZ, UPT ;  /* 0x000000ff0400728c */ /* 0x000fd2000bf05270 */
[----:B------:R-:W-:Y:S05]  /*1f80*/  BRA.U !UP0, `(.L_x_66) ;  /* 0x0000000108447547 */ /* 0x000fea000b800000 */
.L_x_63:
        /* <DEDUP_REMOVED lines=14> */
.L_x_68:
[----:B------:R-:W-:Y:S05]  /*2070*/  BSYNC.RELIABLE B1 ;  /* 0x0000000000017941 */ /* 0x000fea0003800100 */
.L_x_67:
[----:B------:R-:W-:-:S09]  /*2080*/  UISETP.NE.AND UP0, UPT, UR4, 0x1, UPT ;  /* 0x000000010400788c */ /* 0x000fd2000bf05270 */
[----:B------:R-:W-:Y:S05]  /*2090*/  BRA.U !UP0, `(.L_x_69) ;  /* 0x0000000108447547 */ /* 0x000fea000b800000 */
.L_x_66:
        /* <DEDUP_REMOVED lines=14> */
.L_x_71:
[----:B------:R-:W-:Y:S05]  /*2180*/  BSYNC.RELIABLE B1 ;  /* 0x0000000000017941 */ /* 0x000fea0003800100 */
.L_x_70:
[----:B------:R-:W-:-:S09]  /*2190*/  UISETP.NE.AND UP0, UPT, UR5, 0x34, UPT ;  /* 0x000000340500788c */ /* 0x000fd2000bf05270 */
[----:B------:R-:W-:Y:S05]  /*21a0*/  BRA.U !UP0, `(.L_x_72) ;  /* 0x0000000108307547 */ /* 0x000fea000b800000 */
.L_x_69:
[----:B------:R-:W-:-:S04]  /*21b0*/  FMUL R0, R24, R36 ;  /* 0x0000002418007220 */ /* 0x000fc80000400000 */
        /* <DEDUP_REMOVED lines=10> */
[----:B------:R-:W-:Y:S05]  /*2260*/  @!P0 BRA `(.L_x_59) ;  /* 0x0000000000048947 */ /* 0x000fea0003800000 */
.L_x_72:
[----:B------:R-:W-:-:S07]  /*2270*/  HFMA2 R0, -RZ, RZ, 1.875, 0 ;  /* 0x3f800000ff007431 */ /* 0x000fce00000001ff */
.L_x_59:
[----:B------:R-:W-:Y:S05]  /*2280*/  BSYNC.RECONVERGENT B0 ;  /* 0x0000000000007941 */ /* 0x000fea0003800200 */
.L_x_55:
[----:B------:R-:W-:Y:S05]  /*2290*/  WARPSYNC.ALL ;  /* 0x0000000000007948 */ /* 0x000fea0003800000 */
[----:B------:R-:W0:Y:S01]  /*22a0*/  LDC R5, c[0x3][R9+0x14] ;  /* 0x00c0050009057b82 */ /* 0x000e220000000800 */
[----:B------:R-:W-:Y:S01]  /*22b0*/  FMUL R4, R2, R35 ;  /* 0x0000002302047220 */ /* 0x000fe20000400000 */
[----:B------:R-:W1:Y:S03]  /*22c0*/  LDCU UR6, c[0x3][UR9+-0x4] ;  /* 0x00ffff80090677ac */ /* 0x000e660008000800 */
[----:B------:R-:W-:Y:S01]  /*22d0*/  FFMA R4, R3, R36, R4 ;  /* 0x0000002403047223 */ /* 0x000fe20000000004 */
[----:B------:R-:W2:Y:S02]  /*22e0*/  LDCU UR7, c[0x3][UR9] ;  /* 0x00c00000090777ac */ /* 0x000ea40008000800 */
[----:B------:R-:W3:Y:S01]  /*22f0*/  LDC R7, c[0x3][R9+0x18] ;  /* 0x00c0060009077b82 */ /* 0x000ee20000000800 */
[----:B------:R-:W-:-:S05]  /*2300*/  FFMA R4, R13, R38, R4 ;  /* 0x000000260d047223 */ /* 0x000fca0000000004 */
[C---:B------:R-:W-:Y:S02]  /*2310*/  FSETP.GEU.AND P0, PT, R4.reuse, RZ, PT ;  /* 0x000000ff0400720b */ /* 0x040fe40003f0e000 */
[----:B------:R-:W4:Y:S02]  /*2320*/  LDC R37, c[0x3][R9+0x1c] ;  /* 0x00c0070009257b82 */ /* 0x000f240000000800 */
[----:B------:R-:W-:Y:S01]  /*2330*/  FSEL R4, R4, RZ, P0 ;  /* 0x000000ff04047208 */ /* 0x000fe20000000000 */
[----:B0-----:R-:W-:-:S04]  /*2340*/  FMUL R5, R5, R0 ;  /* 0x0000000005057220 */ /* 0x001fc80000400000 */
[----:B------:R-:W-:Y:S01]  /*2350*/  FMUL R5, R4, R5 ;  /* 0x0000000504057220 */ /* 0x000fe20000400000 */
[----:B---3--:R-:W-:-:S03]  /*2360*/  FMUL R7, R7, R0 ;  /* 0x0000000007077220 */ /* 0x008fc60000400000 */
[----:B------:R-:W-:Y:S01]  /*2370*/  FFMA R28, R5, UR12, R28 ;  /* 0x0000000c051c7c23 */ /* 0x000fe2000800001c */
[----:B----4-:R-:W-:Y:S01]  /*2380*/  FMUL R37, R37, R0 ;  /* 0x0000000025257220 */ /* 0x010fe20000400000 */
[----:B------:R-:W-:-:S03]  /*2390*/  FMUL R0, R4, R7 ;  /* 0x0000000704007220 */ /* 0x000fc60000400000 */
[----:B------:R-:W-:Y:S01]  /*23a0*/  FMUL R37, R4, R37 ;  /* 0x0000002504257220 */ /* 0x000fe20000400000 */
[----:B-1----:R-:W-:-:S03]  /*23b0*/  FFMA R27, R0, UR6, R27 ;  /* 0x00000006001b7c23 */ /* 0x002fc6000800001b */
[----:B--2---:R-:W-:-:S07]  /*23c0*/  FFMA R26, R37, UR7, R26 ;  /* 0x00000007251a7c23 */ /* 0x004fce000800001a */
.L_x_46:
[----:B------:R-:W-:Y:S02]  /*23d0*/  UIADD3 UR5, UPT, UPT, UR5, -0x34, URZ ;  /* 0xffffffcc05057890 */ /* 0x000fe4000fffe0ff */
[----:B------:R-:W-:Y:S02]  /*23e0*/  UIADD3 UR4, UPT, UPT, UR4, 0x1, URZ ;  /* 0x0000000104047890 */ /* 0x000fe4000fffe0ff */
[----:B------:R-:W-:Y:S02]  /*23f0*/  UISETP.NE.AND UP0, UPT, UR5, URZ, UPT ;  /* 0x000000ff0500728c */ /* 0x000fe4000bf05270 */
[----:B------:R-:W-:-:S07]  /*2400*/  UIADD3 UR9, UPT, UPT, UR9, 0x34, URZ ;  /* 0x0000003409097890 */ /* 0x000fce000fffe0ff */
[----:B------:R-:W-:Y:S05]  /*2410*/  BRA.U UP0, `(.L_x_73) ;  /* 0xfffffff500487547 */ /* 0x000fea000b83ffff */
[----:B------:R-:W1:Y:S08]  /*2420*/  LDC R5, c[0x3][R9+0x20] ;  /* 0x00c0080009057b82 */ /* 0x000e700000000800 */
[----:B------:R-:W0:Y:S08]  /*2430*/  LDC R0, c[0x3][R9+0x24] ;  /* 0x00c0090009007b82 */ /* 0x000e300000000800 */
[----:B------:R-:W2:Y:S08]  /*2440*/  LDC R7, c[0x3][R9+0x28] ;  /* 0x00c00a0009077b82 */ /* 0x000eb00000000800 */
[----:B------:R-:W3:Y:S01]  /*2450*/  LDC.64 R2, c[0x0][0x398] ;  /* 0x0000e600ff027b82 */ /* 0x000ee20000000a00 */
[----:B-1----:R-:W-:Y:S01]  /*2460*/  FADD R5, R28, R5 ;  /* 0x000000051c057221 */ /* 0x002fe20000000000 */
[----:B---3--:R-:W-:-:S05]  /*2470*/  IMAD.WIDE R2, R8, 0xc, R2 ;  /* 0x0000000c08027825 */ /* 0x008fca00078e0202 */
[----:B------:R-:W-:Y:S01]  /*2480*/  STG.E desc[UR10][R2.64], R5 ;  /* 0x0000000502007986 */ /* 0x000fe2000c10190a */
[----:B0-----:R-:W-:-:S05]  /*2490*/  FADD R27, R27, R0 ;  /* 0x000000001b1b7221 */ /* 0x001fca0000000000 */
[----:B------:R-:W-:Y:S01]  /*24a0*/  STG.E desc[UR10][R2.64+0x4], R27 ;  /* 0x0000041b02007986 */ /* 0x000fe2000c10190a */
[----:B--2---:R-:W-:-:S05]  /*24b0*/  FADD R7, R26, R7 ;  /* 0x000000071a077221 */ /* 0x004fca0000000000 */
[----:B------:R-:W-:Y:S01]  /*24c0*/  STG.E desc[UR10][R2.64+0x8], R7 ;  /* 0x0000080702007986 */ /* 0x000fe2000c10190a */
[----:B----45:R-:W-:Y:S05]  /*24d0*/  EXIT ;  /* 0x000000000000794d */ /* 0x030fea0003800000 */
        .weak           $__internal_0_$__cuda_sm20_rcp_rn_f32_slowpath
        .type           $__internal_0_$__cuda_sm20_rcp_rn_f32_slowpath,@function
        .size           $__internal_0_$__cuda_sm20_rcp_rn_f32_slowpath,($__internal_1_$__cuda_sm20_sqrt_rn_f32_slowpath - $__internal_0_$__cuda_sm20_rcp_rn_f32_slowpath)
$__internal_0_$__cuda_sm20_rcp_rn_f32_slowpath:
[----:B------:R-:W-:Y:S01]  /*24e0*/  SHF.L.U32 R4, R0, 0x1, RZ ;  /* 0x0000000100047819 */ /* 0x000fe200000006ff */
[----:B------:R-:W-:Y:S03]  /*24f0*/  BSSY.RECONVERGENT B2, `(.L_x_74) ;  /* 0x0000030000027945 */ /* 0x000fe60003800200 */
[----:B------:R-:W-:-:S04]  /*2500*/  SHF.R.U32.HI R4, RZ, 0x18, R4 ;  /* 0x00000018ff047819 */ /* 0x000fc80000011604 */
[----:B------:R-:W-:-:S13]  /*2510*/  ISETP.NE.U32.AND P0, PT, R4, RZ, PT ;  /* 0x000000ff0400720c */ /* 0x000fda0003f05070 */
[----:B------:R-:W-:Y:S05]  /*2520*/  @P0 BRA `(.L_x_75) ;  /* 0x0000000000280947 */ /* 0x000fea0003800000 */
[----:B------:R-:W-:-:S04]  /*2530*/  SHF.L.U32 R4, R0, 0x1, RZ ;  /* 0x0000000100047819 */ /* 0x000fc800000006ff */
[----:B------:R-:W-:-:S13]  /*2540*/  ISETP.NE.AND P0, PT, R4, RZ, PT ;  /* 0x000000ff0400720c */ /* 0x000fda0003f05270 */
[----:B------:R-:W-:Y:S01]  /*2550*/  @P0 FFMA R7, R0, 1.84467440737095516160e+19, RZ ;  /* 0x5f80000000070823 */ /* 0x000fe200000000ff */
[----:B------:R-:W-:Y:S08]  /*2560*/  @!P0 MUFU.RCP R5, R0 ;  /* 0x0000000000058308 */ /* 0x000ff00000001000 */
[----:B------:R-:W0:Y:S02]  /*2570*/  @P0 MUFU.RCP R4, R7 ;  /* 0x0000000700040308 */ /* 0x000e240000001000 */
[----:B0-----:R-:W-:-:S04]  /*2580*/  @P0 FFMA R37, R7, R4, -1 ;  /* 0xbf80000007250423 */ /* 0x001fc80000000004 */
[----:B------:R-:W-:-:S04]  /*2590*/  @P0 FADD.FTZ R37, -R37, -RZ ;  /* 0x800000ff25250221 */ /* 0x000fc80000010100 */
[----:B------:R-:W-:-:S04]  /*25a0*/  @P0 FFMA R4, R4, R37, R4 ;  /* 0x0000002504040223 */ /* 0x000fc80000000004 */
[----:B------:R-:W-:Y:S01]  /*25b0*/  @P0 FFMA R5, R4, 1.84467440737095516160e+19, RZ ;  /* 0x5f80000004050823 */ /* 0x000fe200000000ff */
[----:B------:R-:W-:Y:S06]  /*25c0*/  BRA `(.L_x_76) ;  /* 0x0000000000887947 */ /* 0x000fec0003800000 */
.L_x_75:
[----:B------:R-:W-:-:S04]  /*25d0*/  IADD3 R5, PT, PT, R4, -0xfd, RZ ;  /* 0xffffff0304057810 */ /* 0x000fc80007ffe0ff */
[----:B------:R-:W-:-:S13]  /*25e0*/  ISETP.GT.U32.AND P0, PT, R5, 0x1, PT ;  /* 0x000000010500780c */ /* 0x000fda0003f04070 */
[----:B------:R-:W-:Y:S05]  /*25f0*/  @P0 BRA `(.L_x_77) ;  /* 0x0000000000780947 */ /* 0x000fea0003800000 */
[----:B------:R-:W-:Y:S01]  /*2600*/  LOP3.LUT R7, R0, 0x7fffff, RZ, 0xc0, !PT ;  /* 0x007fffff00077812 */ /* 0x000fe200078ec0ff */
[----:B------:R-:W-:Y:S01]  /*2610*/  HFMA2 R40, -RZ, RZ, 0, 1.78813934326171875e-07 ;  /* 0x00000003ff287431 */ /* 0x000fe200000001ff */
[----:B------:R-:W-:Y:S02]  /*2620*/  IADD3 R4, PT, PT, R4, -0xfc, RZ ;  /* 0xffffff0404047810 */ /* 0x000fe40007ffe0ff */
[----:B------:R-:W-:-:S04]  /*2630*/  LOP3.LUT R39, R7, 0x3f800000, RZ, 0xfc, !PT ;  /* 0x3f80000007277812 */ /* 0x000fc800078efcff */
[----:B------:R-:W0:Y:S01]  /*2640*/  MUFU.RCP R42, R39 ;  /* 0x00000027002a7308 */ /* 0x000e220000001000 */
[----:B------:R-:W-:Y:S01]  /*2650*/  SHF.L.U32 R40, R40, R5, RZ ;  /* 0x0000000528287219 */ /* 0x000fe200000006ff */
[----:B0-----:R-:W-:-:S04]  /*2660*/  FFMA R37, R39, R42, -1 ;  /* 0xbf80000027257423 */ /* 0x001fc8000000002a */
[----:B------:R-:W-:-:S04]  /*2670*/  FADD.FTZ R37, -R37, -RZ ;  /* 0x800000ff25257221 */ /* 0x000fc80000010100 */
[CCC-:B------:R-:W-:Y:S01]  /*2680*/  FFMA.RM R7, R42.reuse, R37.reuse, R42.reuse ;  /* 0x000000252a077223 */ /* 0x1c0fe2000000402a */
[----:B------:R-:W-:-:S04]  /*2690*/  FFMA.RP R42, R42, R37, R42 ;  /* 0x000000252a2a7223 */ /* 0x000fc8000000802a */
[C---:B------:R-:W-:Y:S02]  /*26a0*/  LOP3.LUT R37, R7.reuse, 0x7fffff, RZ, 0xc0, !PT ;  /* 0x007fffff07257812 */ /* 0x040fe400078ec0ff */
[----:B------:R-:W-:Y:S02]  /*26b0*/  FSETP.NEU.FTZ.AND P0, PT, R7, R42, PT ;  /* 0x0000002a0700720b */ /* 0x000fe40003f1d000 */
[----:B------:R-:W-:Y:S02]  /*26c0*/  LOP3.LUT R37, R37, 0x800000, RZ, 0xfc, !PT ;  /* 0x0080000025257812 */ /* 0x000fe400078efcff */
[----:B------:R-:W-:Y:S02]  /*26d0*/  SEL R7, RZ, 0xffffffff, !P0 ;  /* 0xffffffffff077807 */ /* 0x000fe40004000000 */
[----:B------:R-:W-:Y:S02]  /*26e0*/  LOP3.LUT R40, R40, R37, RZ, 0xc0, !PT ;  /* 0x0000002528287212 */ /* 0x000fe400078ec0ff */
[----:B------:R-:W-:-:S02]  /*26f0*/  IADD3 R42, PT, PT, -R7, RZ, RZ ;  /* 0x000000ff072a7210 */ /* 0x000fc40007ffe1ff */
[-C--:B------:R-:W-:Y:S02]  /*2700*/  SHF.R.U32.HI R40, RZ, R5.reuse, R40 ;  /* 0x00000005ff287219 */ /* 0x080fe40000011628 */
[----:B------:R-:W-:Y:S02]  /*2710*/  LOP3.LUT P1, RZ, R42, R5, R37, 0xf8, !PT ;  /* 0x000000052aff7212 */ /* 0x000fe4000782f825 */
[C---:B------:R-:W-:Y:S02]  /*2720*/  LOP3.LUT P0, RZ, R40.reuse, 0x1, RZ, 0xc0, !PT ;  /* 0x0000000128ff7812 */ /* 0x040fe4000780c0ff */
[----:B------:R-:W-:-:S04]  /*2730*/  LOP3.LUT P2, RZ, R40, 0x2, RZ, 0xc0, !PT ;  /* 0x0000000228ff7812 */ /* 0x000fc8000784c0ff */
[----:B------:R-:W-:Y:S02]  /*2740*/  PLOP3.LUT P0, PT, P0, P1, P2, 0xe0, 0x0 ;  /* 0x000000000000781c */ /* 0x000fe40000703c20 */
[----:B------:R-:W-:Y:S02]  /*2750*/  LOP3.LUT P1, RZ, R0, 0x7fffff, RZ, 0xc0, !PT ;  /* 0x007fffff00ff7812 */ /* 0x000fe4000782c0ff */
[----:B------:R-:W-:-:S04]  /*2760*/  SEL R5, RZ, 0x1, !P0 ;  /* 0x00000001ff057807 */ /* 0x000fc80004000000 */
[----:B------:R-:W-:-:S04]  /*2770*/  IADD3 R5, PT, PT, -R5, RZ, RZ ;  /* 0x000000ff05057210 */ /* 0x000fc80007ffe1ff */
[----:B------:R-:W-:Y:S02]  /*2780*/  ISETP.GE.AND P0, PT, R5, RZ, PT ;  /* 0x000000ff0500720c */ /* 0x000fe40003f06270 */
[----:B------:R-:W-:-:S11]  /*2790*/  SHF.R.U32.HI R5, RZ, R4, R37 ;  /* 0x00000004ff057219 */ /* 0x000fd60000011625 */
[----:B------:R-:W-:-:S04]  /*27a0*/  @!P0 IADD3 R5, PT, PT, R5, 0x1, RZ ;  /* 0x0000000105058810 */ /* 0x000fc80007ffe0ff */
[----:B------:R-:W-:-:S04]  /*27b0*/  @!P1 SHF.L.U32 R5, R5, 0x1, RZ ;  /* 0x0000000105059819 */ /* 0x000fc800000006ff */
[----:B------:R-:W-:Y:S01]  /*27c0*/  LOP3.LUT R5, R5, 0x80000000, R0, 0xf8, !PT ;  /* 0x8000000005057812 */ /* 0x000fe200078ef800 */
[----:B------:R-:W-:Y:S06]  /*27d0*/  BRA `(.L_x_76) ;  /* 0x0000000000047947 */ /* 0x000fec0003800000 */
.L_x_77:
[----:B------:R0:W1:Y:S02]  /*27e0*/  MUFU.RCP R5, R0 ;  /* 0x0000000000057308 */ /* 0x0000640000001000 */
.L_x_76:
[----:B------:R-:W-:Y:S05]  /*27f0*/  BSYNC.RECONVERGENT B2 ;  /* 0x0000000000027941 */ /* 0x000fea0003800200 */
.L_x_74:
[----:B01----:R-:W-:Y:S01]  /*2800*/  MOV R0, R5 ;  /* 0x0000000500007202 */ /* 0x003fe20000000f00 */
[----:B------:R-:W-:Y:S01]  /*2810*/  HFMA2 R5, -RZ, RZ, 0, 0 ;  /* 0x00000000ff057431 */ /* 0x000fe200000001ff */
[----:B------:R-:W-:-:S04]  /*2820*/  MOV R4, R6 ;  /* 0x0000000600047202 */ /* 0x000fc80000000f00 */
[----:B------:R-:W-:Y:S05]  /*2830*/  RET.REL.NODEC R4 `(_Z6renderfffffP4Vec3IfE) ;  /* 0xffffffd404f07950 */ /* 0x000fea0003c3ffff */
        .weak           $__internal_1_$__cuda_sm20_sqrt_rn_f32_slowpath
        .type           $__internal_1_$__cuda_sm20_sqrt_rn_f32_slowpath,@function
        .size           $__internal_1_$__cuda_sm20_sqrt_rn_f32_slowpath,(.L_x_81 - $__internal_1_$__cuda_sm20_sqrt_rn_f32_slowpath)
$__internal_1_$__cuda_sm20_sqrt_rn_f32_slowpath:
[----:B------:R-:W-:-:S13]  /*2840*/  LOP3.LUT P0, RZ, R0, 0x7fffffff, RZ, 0xc0, !PT ;  /* 0x7fffffff00ff7812 */ /* 0x000fda000780c0ff */
[----:B------:R-:W-:Y:S01]  /*2850*/  @!P0 MOV R7, R0 ;  /* 0x0000000000078202 */ /* 0x000fe20000000f00 */
[----:B------:R-:W-:Y:S06]  /*2860*/  @!P0 BRA `(.L_x_78) ;  /* 0x0000000000408947 */ /* 0x000fec0003800000 */
[----:B------:R-:W-:-:S13]  /*2870*/  FSETP.GEU.FTZ.AND P0, PT, R0, RZ, PT ;  /* 0x000000ff0000720b */ /* 0x000fda0003f1e000 */
[----:B------:R-:W-:Y:S01]  /*2880*/  @!P0 MOV R7, 0x7fffffff ;  /* 0x7fffffff00078802 */ /* 0x000fe20000000f00 */
[----:B------:R-:W-:Y:S06]  /*2890*/  @!P0 BRA `(.L_x_78) ;  /* 0x0000000000348947 */ /* 0x000fec0003800000 */
[----:B------:R-:W-:-:S13]  /*28a0*/  FSETP.GTU.FTZ.AND P0, PT, |R0|, +INF , PT ;  /* 0x7f8000000000780b */ /* 0x000fda0003f1c200 */
[----:B------:R-:W-:Y:S01]  /*28b0*/  @P0 FADD.FTZ R7, R0, 1 ;  /* 0x3f80000000070421 */ /* 0x000fe20000010000 */
[----:B------:R-:W-:Y:S06]  /*28c0*/  @P0 BRA `(.L_x_78) ;  /* 0x0000000000280947 */ /* 0x000fec0003800000 */
[----:B------:R-:W-:-:S13]  /*28d0*/  FSETP.NEU.FTZ.AND P0, PT, |R0|, +INF , PT ;  /* 0x7f8000000000780b */ /* 0x000fda0003f1d200 */
[----:B------:R-:W-:-:S04]  /*28e0*/  @P0 FFMA R42, R0, 1.84467440737095516160e+19, RZ ;  /* 0x5f800000002a0823 */ /* 0x000fc800000000ff */
[----:B------:R-:W0:Y:S02]  /*28f0*/  @P0 MUFU.RSQ R37, R42 ;  /* 0x0000002a00250308 */ /* 0x000e240000001400 */
[----:B0-----:R-:W-:Y:S01]  /*2900*/  @P0 FMUL.FTZ R5, R42, R37 ;  /* 0x000000252a050220 */ /* 0x001fe20000410000 */
[----:B------:R-:W-:-:S03]  /*2910*/  @P0 FMUL.FTZ R40, R37, 0.5 ;  /* 0x3f00000025280820 */ /* 0x000fc60000410000 */
[----:B------:R-:W-:-:S04]  /*2920*/  @P0 FADD.FTZ R7, -R5, -RZ ;  /* 0x800000ff05070221 */ /* 0x000fc80000010100 */
[----:B------:R-:W-:Y:S01]  /*2930*/  @P0 FFMA R44, R5, R7, R42 ;  /* 0x00000007052c0223 */ /* 0x000fe2000000002a */
[----:B------:R-:W-:-:S03]  /*2940*/  @!P0 MOV R7, R0 ;  /* 0x0000000000078202 */ /* 0x000fc60000000f00 */
[----:B------:R-:W-:-:S04]  /*2950*/  @P0 FFMA R40, R44, R40, R5 ;  /* 0x000000282c280223 */ /* 0x000fc80000000005 */
[----:B------:R-:W-:-:S07]  /*2960*/  @P0 FMUL.FTZ R7, R40, 2.3283064365386962891e-10 ;  /* 0x2f80000028070820 */ /* 0x000fce0000410000 */
.L_x_78:
[----:B------:R-:W-:Y:S01]  /*2970*/  MOV R0, R7 ;  /* 0x0000000700007202 */ /* 0x000fe20000000f00 */
[----:B------:R-:W-:-:S04]  /*2980*/  HFMA2 R7, -RZ, RZ, 0, 0 ;  /* 0x00000000ff077431 */ /* 0x000fc800000001ff */
[----:B------:R-:W-:Y:S05]  /*2990*/  RET.REL.NODEC R6 `(_Z6renderfffffP4Vec3IfE) ;  /* 0xffffffd406987950 */ /* 0x000fea0003c3ffff */
.L_x_79:
[----:B------:R-:W-:-:S00]  /*29a0*/  BRA `(.L_x_79) ;  /* 0xfffffffc00fc7947 */ /* 0x000fc0000383ffff */
[----:B------:R-:W-:-:S00]  /*29b0*/  NOP ;  /* 0x0000000000007918 */ /* 0x000fc00000000000 */
        /* <DEDUP_REMOVED lines=12> */
.L_x_81:


//--------------------- .nv.shared.reserved.0     --------------------------
	.section	.nv.shared.reserved.0,"aw",@nobits
	.weak		__nv_reservedSMEM_offset_0_alias
	.size		__nv_reservedSMEM_offset_0_alias, 0, 64
	.other		__nv_reservedSMEM_offset_0_alias,@"STO_CUDA_RESERVED_SHARED STV_DEFAULT"
__nv_reservedSMEM_offset_0_alias:
	.zero		0
	.zero		64


//--------------------- .nv.constant0._Z6renderfffffP4Vec3IfE --------------------------
	.section	.nv.constant0._Z6renderfffffP4Vec3IfE,"a",@progbits
	.sectionflags	@""
	.align	4
.nv.constant0._Z6renderfffffP4Vec3IfE:
	.zero		928


//--------------------- SYMBOLS --------------------------

	.type		.nv.reservedSmem.offset0,@object
	.size		.nv.reservedSmem.offset0,0x4
